// auto-generated by cutlass_sweep.gemm — config: {"arch": "sm_90", "cluster_m": 2, "cluster_n": 1, "dtype": "int8", "dtype_b": "int8", "layout": "nt", "stages": 0, "tile_k": 128, "tile_m": 64, "tile_n": 128}
#include "cutlass/cutlass.h"
#include "cutlass/gemm/collective/collective_builder.hpp"
#include "cutlass/gemm/device/gemm_universal_adapter.h"
#include "cutlass/gemm/kernel/gemm_universal.hpp"
#include "cutlass/epilogue/collective/collective_builder.hpp"

using ElemA = int8_t;
using ElemB = int8_t;
using ElemCD = int8_t;
using Acc  = int32_t;
using TileShape    = cute::Shape<cute::_64, cute::_128, cute::_128>;
using ClusterShape = cute::Shape<cute::_2, cute::_1, cute::_1>;

using CollectiveEpilogue = typename cutlass::epilogue::collective::CollectiveBuilder<
    cutlass::arch::Sm90, cutlass::arch::OpClassTensorOp,
    TileShape, ClusterShape,
    cutlass::epilogue::collective::EpilogueTileAuto,
    Acc, Acc,
    ElemCD, cutlass::layout::RowMajor, 128 / cutlass::sizeof_bits<ElemCD>::value,
    ElemCD, cutlass::layout::RowMajor, 128 / cutlass::sizeof_bits<ElemCD>::value,
    cutlass::epilogue::collective::EpilogueScheduleAuto
  >::CollectiveOp;

using CollectiveMainloop = typename cutlass::gemm::collective::CollectiveBuilder<
    cutlass::arch::Sm90, cutlass::arch::OpClassTensorOp,
    ElemA, cutlass::layout::RowMajor, 128 / cutlass::sizeof_bits<ElemA>::value,
    ElemB, cutlass::layout::ColumnMajor, 128 / cutlass::sizeof_bits<ElemB>::value,
    Acc,
    TileShape, ClusterShape,
    cutlass::gemm::collective::StageCountAutoCarveout<static_cast<int>(sizeof(typename CollectiveEpilogue::SharedStorage))>,
    cutlass::gemm::collective::KernelScheduleAuto
  >::CollectiveOp;

using GemmKernel = cutlass::gemm::kernel::GemmUniversal<
    cute::Shape<int,int,int,int>,
    CollectiveMainloop,
    CollectiveEpilogue
>;
using Gemm = cutlass::gemm::device::GemmUniversalAdapter<GemmKernel>;

// Force the device kernel symbol into the cubin without needing a host main.
auto* _anchor = &cutlass::device_kernel<GemmKernel>;


// ===== COMPILED SASS (sm_90a) =====

	.target	sm_90a

	.elftype	@"ET_EXEC"


//--------------------- .note.nv.tkinfo           --------------------------
	.section	.note.nv.tkinfo,"",@"SHT_NOTE"
	.sectionflags	@"SHF_NOTE_NV_TKINFO"
	.tkinfo
        /*0018*/ 	.word	0x00000002
        /*0030*/ 	.string	""
        /*0030*/ 	.string	"ptxas"
        /*0030*/ 	.string	"Cuda compilation tools, release 13.0, V13.0.88"
        /*0030*/ 	.string	"Build cuda_13.0.r13.0/compiler.36424714_0"
        /*0030*/ 	.string	"-arch sm_90a -m 64 "



//--------------------- .note.nv.cuinfo           --------------------------
	.section	.note.nv.cuinfo,"",@"SHT_NOTE"
	.sectionflags	@"SHF_NOTE_NV_CUINFO"
        /*0018*/ 	.short	0x0002
        /*001a*/ 	.short	0x005a
        /*001c*/ 	.short	0x0082
	.zero		2


//--------------------- .nv.info                  --------------------------
	.section	.nv.info,"",@"SHT_CUDA_INFO"
	.align	4


	//----- nvinfo : EIATTR_REGCOUNT
	.align		4
        /*0000*/ 	.byte	0x04, 0x2f
        /*0002*/ 	.short	(.L_15 - .L_14)
	.align		4
.L_14:
        /*0004*/ 	.word	index@(_ZN7cutlass13device_kernelINS_4gemm6kernel13GemmUniversalIN4cute5tupleIJiiiiEEENS1_10collective13CollectiveMmaINS1_34MainloopSm90TmaGmmaWarpSpecializedILi9ENS5_IJNS4_1CILi2EEENSA_ILi1EEESC_EEENS1_32KernelTmaWarpSpecializedPingpongEEENS5_IJNSA_ILi64EEENSA_ILi128EEESH_EEEaNS5_IJlSC_lEEEaSJ_NS4_8TiledMMAINS4_8MMA_AtomIJNS4_4SM904GMMA27MMA_64x128x32_S32S8S8_SS_TNEEEENS4_6LayoutINS5_IJSC_SC_SC_EEENS5_IJNSA_ILi0EEESS_SS_EEEEENS5_IJNS4_10UnderscoreESV_SV_EEEEENS4_13SM90_TMA_LOADENS4_14ComposedLayoutINS4_7SwizzleILi3ELi4ELi3EEENS4_18smem_ptr_flag_bitsILi8EEENSQ_INS5_IJNSA_ILi8EEESH_EEENS5_IJSH_SC_EEEEEEEvNS4_8identityENS4_23SM90_TMA_LOAD_MULTICASTES18_vS19_EENS_8epilogue10collective6detail29Sm90TmaWarpSpecializedAdapterINS1D_15DefaultEpilogueIaSJ_SJ_NS1C_6thread17LinearCombinationIaLi1EiiLNS1H_9ScaleType4KindE0ELNS_15FloatRoundStyleE2EaEENS1_15EpilogueDefaultEEEEEvvEEEEvNT_6ParamsE)
        /*0008*/ 	.word	0x000000a8


	//----- nvinfo : EIATTR_FRAME_SIZE
	.align		4
.L_15:
        /*000c*/ 	.byte	0x04, 0x11
        /*000e*/ 	.short	(.L_17 - .L_16)
	.align		4
.L_16:
        /*0010*/ 	.word	index@(_ZN7cutlass13device_kernelINS_4gemm6kernel13GemmUniversalIN4cute5tupleIJiiiiEEENS1_10collective13CollectiveMmaINS1_34MainloopSm90TmaGmmaWarpSpecializedILi9ENS5_IJNS4_1CILi2EEENSA_ILi1EEESC_EEENS1_32KernelTmaWarpSpecializedPingpongEEENS5_IJNSA_ILi64EEENSA_ILi128EEESH_EEEaNS5_IJlSC_lEEEaSJ_NS4_8TiledMMAINS4_8MMA_AtomIJNS4_4SM904GMMA27MMA_64x128x32_S32S8S8_SS_TNEEEENS4_6LayoutINS5_IJSC_SC_SC_EEENS5_IJNSA_ILi0EEESS_SS_EEEEENS5_IJNS4_10UnderscoreESV_SV_EEEEENS4_13SM90_TMA_LOADENS4_14ComposedLayoutINS4_7SwizzleILi3ELi4ELi3EEENS4_18smem_ptr_flag_bitsILi8EEENSQ_INS5_IJNSA_ILi8EEESH_EEENS5_IJSH_SC_EEEEEEEvNS4_8identityENS4_23SM90_TMA_LOAD_MULTICASTES18_vS19_EENS_8epilogue10collective6detail29Sm90TmaWarpSpecializedAdapterINS1D_15DefaultEpilogueIaSJ_SJ_NS1C_6thread17LinearCombinationIaLi1EiiLNS1H_9ScaleType4KindE0ELNS_15FloatRoundStyleE2EaEENS1_15EpilogueDefaultEEEEEvvEEEEvNT_6ParamsE)
        /*0014*/ 	.word	0x00000008


	//----- nvinfo : EIATTR_MIN_STACK_SIZE
	.align		4
.L_17:
        /*0018*/ 	.byte	0x04, 0x12
        /*001a*/ 	.short	(.L_19 - .L_18)
	.align		4
.L_18:
        /*001c*/ 	.word	index@(_ZN7cutlass13device_kernelINS_4gemm6kernel13GemmUniversalIN4cute5tupleIJiiiiEEENS1_10collective13CollectiveMmaINS1_34MainloopSm90TmaGmmaWarpSpecializedILi9ENS5_IJNS4_1CILi2EEENSA_ILi1EEESC_EEENS1_32KernelTmaWarpSpecializedPingpongEEENS5_IJNSA_ILi64EEENSA_ILi128EEESH_EEEaNS5_IJlSC_lEEEaSJ_NS4_8TiledMMAINS4_8MMA_AtomIJNS4_4SM904GMMA27MMA_64x128x32_S32S8S8_SS_TNEEEENS4_6LayoutINS5_IJSC_SC_SC_EEENS5_IJNSA_ILi0EEESS_SS_EEEEENS5_IJNS4_10UnderscoreESV_SV_EEEEENS4_13SM90_TMA_LOADENS4_14ComposedLayoutINS4_7SwizzleILi3ELi4ELi3EEENS4_18smem_ptr_flag_bitsILi8EEENSQ_INS5_IJNSA_ILi8EEESH_EEENS5_IJSH_SC_EEEEEEEvNS4_8identityENS4_23SM90_TMA_LOAD_MULTICASTES18_vS19_EENS_8epilogue10collective6detail29Sm90TmaWarpSpecializedAdapterINS1D_15DefaultEpilogueIaSJ_SJ_NS1C_6thread17LinearCombinationIaLi1EiiLNS1H_9ScaleType4KindE0ELNS_15FloatRoundStyleE2EaEENS1_15EpilogueDefaultEEEEEvvEEEEvNT_6ParamsE)
        /*0020*/ 	.word	0x00000008
.L_19:


//--------------------- .nv.compat                --------------------------
	.section	.nv.compat,"",@"SHT_CUDA_COMPAT_INFO"
	.align	4
        /*0000*/ 	.byte	0x02, 0x09, 0x01, 0x00, 0x02, 0x02, 0x04, 0x00, 0x02, 0x05, 0x05, 0x00, 0x03, 0x07, 0x01, 0x01
        /*0010*/ 	.byte	0x02, 0x03, 0x01, 0x00, 0x02, 0x06, 0x01, 0x00, 0x04, 0x0b, 0x08, 0x00, 0x00, 0x00, 0x00, 0x00
        /*0020*/ 	.byte	0x00, 0x00, 0x00, 0x00


//--------------------- .nv.info._ZN7cutlass13device_kernelINS_4gemm6kernel13GemmUniversalIN4cute5tupleIJiiiiEEENS1_10collective13CollectiveMmaINS1_34MainloopSm90TmaGmmaWarpSpecializedILi9ENS5_IJNS4_1CILi2EEENSA_ILi1EEESC_EEENS1_32KernelTmaWarpSpecializedPingpongEEENS5_IJNSA_ILi64EEENSA_ILi128EEESH_EEEaNS5_IJlSC_lEEEaSJ_NS4_8TiledMMAINS4_8MMA_AtomIJNS4_4SM904GMMA27MMA_64x128x32_S32S8S8_SS_TNEEEENS4_6LayoutINS5_IJSC_SC_SC_EEENS5_IJNSA_ILi0EEESS_SS_EEEEENS5_IJNS4_10UnderscoreESV_SV_EEEEENS4_13SM90_TMA_LOADENS4_14ComposedLayoutINS4_7SwizzleILi3ELi4ELi3EEENS4_18smem_ptr_flag_bitsILi8EEENSQ_INS5_IJNSA_ILi8EEESH_EEENS5_IJSH_SC_EEEEEEEvNS4_8identityENS4_23SM90_TMA_LOAD_MULTICASTES18_vS19_EENS_8epilogue10collective6detail29Sm90TmaWarpSpecializedAdapterINS1D_15DefaultEpilogueIaSJ_SJ_NS1C_6thread17LinearCombinationIaLi1EiiLNS1H_9ScaleType4KindE0ELNS_15FloatRoundStyleE2EaEENS1_15EpilogueDefaultEEEEEvvEEEEvNT_6ParamsE --------------------------
	.section	.nv.info._ZN7cutlass13device_kernelINS_4gemm6kernel13GemmUniversalIN4cute5tupleIJiiiiEEENS1_10collective13CollectiveMmaINS1_34MainloopSm90TmaGmmaWarpSpecializedILi9ENS5_IJNS4_1CILi2EEENSA_ILi1EEESC_EEENS1_32KernelTmaWarpSpecializedPingpongEEENS5_IJNSA_ILi64EEENSA_ILi128EEESH_EEEaNS5_IJlSC_lEEEaSJ_NS4_8TiledMMAINS4_8MMA_AtomIJNS4_4SM904GMMA27MMA_64x128x32_S32S8S8_SS_TNEEEENS4_6LayoutINS5_IJSC_SC_SC_EEENS5_IJNSA_ILi0EEESS_SS_EEEEENS5_IJNS4_10UnderscoreESV_SV_EEEEENS4_13SM90_TMA_LOADENS4_14ComposedLayoutINS4_7SwizzleILi3ELi4ELi3EEENS4_18smem_ptr_flag_bitsILi8EEENSQ_INS5_IJNSA_ILi8EEESH_EEENS5_IJSH_SC_EEEEEEEvNS4_8identityENS4_23SM90_TMA_LOAD_MULTICASTES18_vS19_EENS_8epilogue10collective6detail29Sm90TmaWarpSpecializedAdapterINS1D_15DefaultEpilogueIaSJ_SJ_NS1C_6thread17LinearCombinationIaLi1EiiLNS1H_9ScaleType4KindE0ELNS_15FloatRoundStyleE2EaEENS1_15EpilogueDefaultEEEEEvvEEEEvNT_6ParamsE,"",@"SHT_CUDA_INFO"
	.sectionflags	@""
	.align	4


	//----- nvinfo : EIATTR_CUDA_API_VERSION
	.align		4
        /*0000*/ 	.byte	0x04, 0x37
        /*0002*/ 	.short	(.L_21 - .L_20)
.L_20:
        /*0004*/ 	.word	0x00000082


	//----- nvinfo : EIATTR_KPARAM_INFO
	.align		4
.L_21:
        /*0008*/ 	.byte	0x04, 0x17
        /*000a*/ 	.short	(.L_23 - .L_22)
.L_22:
        /*000c*/ 	.word	0x00000000
        /*0010*/ 	.short	0x0000
        /*0012*/ 	.short	0x0070
        /*0014*/ 	.byte	0x00, 0xf0, 0x01, 0x10


	//----- nvinfo : EIATTR_SPARSE_MMA_MASK
	.align		4
.L_23:
        /*0018*/ 	.byte	0x03, 0x50
        /*001a*/ 	.short	0x0000


	//----- nvinfo : EIATTR_MAXREG_COUNT
	.align		4
        /*001c*/ 	.byte	0x03, 0x1b
        /*001e*/ 	.short	0x00a8


	//----- nvinfo : EIATTR_NUM_BARRIERS
	.align		4
        /*0020*/ 	.byte	0x02, 0x4c
        /*0022*/ 	.byte	0x01
	.zero		1


	//----- nvinfo : EIATTR_EXTERNS
	.align		4
        /*0024*/ 	.byte	0x04, 0x0f
        /*0026*/ 	.short	(.L_25 - .L_24)


	//   ....[0]....
	.align		4
.L_24:
        /*0028*/ 	.word	index@(__assertfail)


	//----- nvinfo : EIATTR_ANNOTATIONS
	.align		4
.L_25:
        /*002c*/ 	.byte	0x04, 0x55
        /*002e*/ 	.short	(.L_27 - .L_26)


	//   ....[0]....
.L_26:
        /*0030*/ 	.word	0x00000001
        /*0034*/ 	.byte	0x80, 0x0e, 0x00, 0x00, 0x01, 0x00, 0x00, 0x00, 0x20, 0x15, 0x00, 0x00, 0x01, 0x00, 0x00, 0x00
        /*0044*/ 	.byte	0xe0, 0x56, 0x00, 0x00, 0x01, 0x00, 0x00, 0x00, 0x20, 0x63, 0x00, 0x00


	//----- nvinfo : EIATTR_MERCURY_ISA_VERSION
	.align		4
.L_27:
        /*0050*/ 	.byte	0x03, 0x5f
        /*0052*/ 	.short	0x0101


	//----- nvinfo : EIATTR_INT_WARP_WIDE_INSTR_OFFSETS
	.align		4
        /*0054*/ 	.byte	0x04, 0x31
        /*0056*/ 	.short	(.L_29 - .L_28)


	//   ....[0]....
.L_28:
        /*0058*/ 	.word	0x000005d0


	//   ....[1]....
        /*005c*/ 	.word	0x00000610


	//   ....[2]....
        /*0060*/ 	.word	0x00000670


	//   ....[3]....
        /*0064*/ 	.word	0x000006a0


	//   ....[4]....
        /*0068*/ 	.word	0x000007b0


	//   ....[5]....
        /*006c*/ 	.word	0x00000830


	//   ....[6]....
        /*0070*/ 	.word	0x00000840


	//   ....[7]....
        /*0074*/ 	.word	0x000008a0


	//   ....[8]....
        /*0078*/ 	.word	0x000021b0


	//----- nvinfo : EIATTR_COOP_GROUP_MASK_REGIDS
	.align		4
.L_29:
        /*007c*/ 	.byte	0x04, 0x29
        /*007e*/ 	.short	(.L_31 - .L_30)


	//   ....[0]....
.L_30:
        /*0080*/ 	.word	0xffffffff


	//   ....[1]....
        /*0084*/ 	.word	0xffffffff


	//   ....[2]....
        /*0088*/ 	.word	0xffffffff


	//   ....[3]....
        /*008c*/ 	.word	0xffffffff


	//   ....[4]....
        /*0090*/ 	.word	0xffffffff


	//   ....[5]....
        /*0094*/ 	.word	0xffffffff


	//   ....[6]....
        /*0098*/ 	.word	0xffffffff


	//----- nvinfo : EIATTR_COOP_GROUP_INSTR_OFFSETS
	.align		4
.L_31:
        /*009c*/ 	.byte	0x04, 0x28
        /*009e*/ 	.short	(.L_33 - .L_32)


	//   ....[0]....
.L_32:
        /*00a0*/ 	.word	0x00000070


	//   ....[1]....
        /*00a4*/ 	.word	0x00000080


	//   ....[2]....
        /*00a8*/ 	.word	0x00000140


	//   ....[3]....
        /*00ac*/ 	.word	0x000003a0


	//   ....[4]....
        /*00b0*/ 	.word	0x000003e0


	//   ....[5]....
        /*00b4*/ 	.word	0x00000470


	//   ....[6]....
        /*00b8*/ 	.word	0x00000a30


	//----- nvinfo : EIATTR_REG_RECONFIG
	.align		4
.L_33:
        /*00bc*/ 	.byte	0x01, 0x54
	.zero		2


	//----- nvinfo : EIATTR_SYSCALL_OFFSETS
	.align		4
        /*00c0*/ 	.byte	0x04, 0x46
        /*00c2*/ 	.short	(.L_35 - .L_34)


	//   ....[0]....
.L_34:
        /*00c4*/ 	.word	0x00001950


	//----- nvinfo : EIATTR_MBARRIER_INSTR_OFFSETS
	.align		4
.L_35:
        /*00c8*/ 	.byte	0x04, 0x39
        /*00ca*/ 	.short	(.L_37 - .L_36)


	//   ....[0]....
.L_36:
        /*00cc*/ 	.word	0x00000260
        /*00d0*/ 	.word	0x000000ff
        /*00d4*/ 	.word	0x00000000
        /*00d8*/ 	.short	0x0100
        /*00da*/ 	.byte	0x08
	.zero		1


	//   ....[1]....
        /*00dc*/ 	.word	0x00000270
        /*00e0*/ 	.word	0x000000ff
        /*00e4*/ 	.word	0x00000048
        /*00e8*/ 	.short	0x0100
        /*00ea*/ 	.byte	0x08
	.zero		1


	//   ....[2]....
        /*00ec*/ 	.word	0x00000280
        /*00f0*/ 	.word	0x000000ff
        /*00f4*/ 	.word	0x00000008
        /*00f8*/ 	.short	0x0100
        /*00fa*/ 	.byte	0x08
	.zero		1


	//   ....[3]....
        /*00fc*/ 	.word	0x00000290
        /*0100*/ 	.word	0x000000ff
        /*0104*/ 	.word	0x00000050
        /*0108*/ 	.short	0x0100
        /*010a*/ 	.byte	0x08
	.zero		1


	//   ....[4]....
        /*010c*/ 	.word	0x000002a0
        /*0110*/ 	.word	0x000000ff
        /*0114*/ 	.word	0x00000010
        /*0118*/ 	.short	0x0100
        /*011a*/ 	.byte	0x08
	.zero		1


	//   ....[5]....
        /*011c*/ 	.word	0x000002b0
        /*0120*/ 	.word	0x000000ff
        /*0124*/ 	.word	0x00000058
        /*0128*/ 	.short	0x0100
        /*012a*/ 	.byte	0x08
	.zero		1


	//   ....[6]....
        /*012c*/ 	.word	0x000002c0
        /*0130*/ 	.word	0x000000ff
        /*0134*/ 	.word	0x00000018
        /*0138*/ 	.short	0x0100
        /*013a*/ 	.byte	0x08
	.zero		1


	//   ....[7]....
        /*013c*/ 	.word	0x000002d0
        /*0140*/ 	.word	0x000000ff
        /*0144*/ 	.word	0x00000060
        /*0148*/ 	.short	0x0100
        /*014a*/ 	.byte	0x08
	.zero		1


	//   ....[8]....
        /*014c*/ 	.word	0x000002e0
        /*0150*/ 	.word	0x000000ff
        /*0154*/ 	.word	0x00000020
        /*0158*/ 	.short	0x0100
        /*015a*/ 	.byte	0x08
	.zero		1


	//   ....[9]....
        /*015c*/ 	.word	0x000002f0
        /*0160*/ 	.word	0x000000ff
        /*0164*/ 	.word	0x00000068
        /*0168*/ 	.short	0x0100
        /*016a*/ 	.byte	0x08
	.zero		1


	//   ....[10]....
        /*016c*/ 	.word	0x00000300
        /*0170*/ 	.word	0x000000ff
        /*0174*/ 	.word	0x00000028
        /*0178*/ 	.short	0x0100
        /*017a*/ 	.byte	0x08
	.zero		1


	//   ....[11]....
        /*017c*/ 	.word	0x00000310
        /*0180*/ 	.word	0x000000ff
        /*0184*/ 	.word	0x00000070
        /*0188*/ 	.short	0x0100
        /*018a*/ 	.byte	0x08
	.zero		1


	//   ....[12]....
        /*018c*/ 	.word	0x00000320
        /*0190*/ 	.word	0x000000ff
        /*0194*/ 	.word	0x00000030
        /*0198*/ 	.short	0x0100
        /*019a*/ 	.byte	0x08
	.zero		1


	//   ....[13]....
        /*019c*/ 	.word	0x00000330
        /*01a0*/ 	.word	0x000000ff
        /*01a4*/ 	.word	0x00000078
        /*01a8*/ 	.short	0x0100
        /*01aa*/ 	.byte	0x08
	.zero		1


	//   ....[14]....
        /*01ac*/ 	.word	0x00000340
        /*01b0*/ 	.word	0x000000ff
        /*01b4*/ 	.word	0x00000038
        /*01b8*/ 	.short	0x0100
        /*01ba*/ 	.byte	0x08
	.zero		1


	//   ....[15]....
        /*01bc*/ 	.word	0x00000350
        /*01c0*/ 	.word	0x000000ff
        /*01c4*/ 	.word	0x00000080
        /*01c8*/ 	.short	0x0100
        /*01ca*/ 	.byte	0x08
	.zero		1


	//   ....[16]....
        /*01cc*/ 	.word	0x00000360
        /*01d0*/ 	.word	0x000000ff
        /*01d4*/ 	.word	0x00000040
        /*01d8*/ 	.short	0x0100
        /*01da*/ 	.byte	0x08
	.zero		1


	//   ....[17]....
        /*01dc*/ 	.word	0x00000370
        /*01e0*/ 	.word	0x000000ff
        /*01e4*/ 	.word	0x00000088
        /*01e8*/ 	.short	0x0100
        /*01ea*/ 	.byte	0x08
	.zero		1


	//   ....[18]....
        /*01ec*/ 	.word	0x000008d0
        /*01f0*/ 	.word	0x000000ff
        /*01f4*/ 	.word	0x000000c0
        /*01f8*/ 	.short	0x0100
        /*01fa*/ 	.byte	0x08
	.zero		1


	//   ....[19]....
        /*01fc*/ 	.word	0x00000970
        /*0200*/ 	.word	0x000000ff
        /*0204*/ 	.word	0x000000c8
        /*0208*/ 	.short	0x0100
        /*020a*/ 	.byte	0x08
	.zero		1


	//   ....[20]....
        /*020c*/ 	.word	0x000009b0
        /*0210*/ 	.word	0x000000ff
        /*0214*/ 	.word	0x000000a0
        /*0218*/ 	.short	0x0100
        /*021a*/ 	.byte	0x09
	.zero		1


	//   ....[21]....
        /*021c*/ 	.word	0x000009c0
        /*0220*/ 	.word	0x000000ff
        /*0224*/ 	.word	0x000000a8
        /*0228*/ 	.short	0x0100
        /*022a*/ 	.byte	0x09
	.zero		1


	//   ....[22]....
        /*022c*/ 	.word	0x000009d0
        /*0230*/ 	.word	0x000000ff
        /*0234*/ 	.word	0x000000b0
        /*0238*/ 	.short	0x0100
        /*023a*/ 	.byte	0x09
	.zero		1


	//   ....[23]....
        /*023c*/ 	.word	0x000009e0
        /*0240*/ 	.word	0x000000ff
        /*0244*/ 	.word	0x000000b8
        /*0248*/ 	.short	0x0100
        /*024a*/ 	.byte	0x09
	.zero		1


	//   ....[24]....
        /*024c*/ 	.word	0x00001810
        /*0250*/ 	.word	0x000000ff
        /*0254*/ 	.word	0xfffffff8
        /*0258*/ 	.short	0x010a
        /*025a*/ 	.byte	0x2b
	.zero		1


	//   ....[25]....
        /*025c*/ 	.word	0x000019e0
        /*0260*/ 	.word	0x00000003
        /*0264*/ 	.word	0x00000000
        /*0268*/ 	.short	0x010a
        /*026a*/ 	.byte	0x3f
	.zero		1


	//   ....[26]....
        /*026c*/ 	.word	0x00001a40
        /*0270*/ 	.word	0x00000003
        /*0274*/ 	.word	0x00000000
        /*0278*/ 	.short	0x010a
        /*027a*/ 	.byte	0x3f
	.zero		1


	//   ....[27]....
        /*027c*/ 	.word	0x00001da0
        /*0280*/ 	.word	0x000000ff
        /*0284*/ 	.word	0x00000000
        /*0288*/ 	.short	0x010a
        /*028a*/ 	.byte	0x04
	.zero		1


	//   ....[28]....
        /*028c*/ 	.word	0x00001de0
        /*0290*/ 	.word	0x000000ff
        /*0294*/ 	.word	0x00000000
        /*0298*/ 	.short	0x010a
        /*029a*/ 	.byte	0x04
	.zero		1


	//   ....[29]....
        /*029c*/ 	.word	0x00002040
        /*02a0*/ 	.word	0x00000005
        /*02a4*/ 	.word	0x00000000
        /*02a8*/ 	.short	0x0101
        /*02aa*/ 	.byte	0x3f
	.zero		1


	//   ....[30]....
        /*02ac*/ 	.word	0x00002150
        /*02b0*/ 	.word	0x00000003
        /*02b4*/ 	.word	0x00000000
        /*02b8*/ 	.short	0x0101
        /*02ba*/ 	.byte	0x2e
	.zero		1


	//   ....[31]....
        /*02bc*/ 	.word	0x00002250
        /*02c0*/ 	.word	0x00000003
        /*02c4*/ 	.word	0x00000000
        /*02c8*/ 	.short	0x0101
        /*02ca*/ 	.byte	0x3f
	.zero		1


	//   ....[32]....
        /*02cc*/ 	.word	0x000022d0
        /*02d0*/ 	.word	0x000000ff
        /*02d4*/ 	.word	0x00000008
        /*02d8*/ 	.short	0x010a
        /*02da*/ 	.byte	0x2b
	.zero		1


	//   ....[33]....
        /*02dc*/ 	.word	0x00005720
        /*02e0*/ 	.word	0x00000000
        /*02e4*/ 	.word	0x00000000
        /*02e8*/ 	.short	0x0101
        /*02ea*/ 	.byte	0x2e
	.zero		1


	//   ....[34]....
        /*02ec*/ 	.word	0x00006070
        /*02f0*/ 	.word	0x0000000e
        /*02f4*/ 	.word	0x00000048
        /*02f8*/ 	.short	0x010a
        /*02fa*/ 	.byte	0x3f
	.zero		1


	//   ....[35]....
        /*02fc*/ 	.word	0x00006450
        /*0300*/ 	.word	0x00000006
        /*0304*/ 	.word	0x000000c8
        /*0308*/ 	.short	0x0101
        /*030a*/ 	.byte	0x3f
	.zero		1


	//   ....[36]....
        /*030c*/ 	.word	0x00006b80
        /*0310*/ 	.word	0x00000007
        /*0314*/ 	.word	0x00000000
        /*0318*/ 	.short	0x010a
        /*031a*/ 	.byte	0x3f
	.zero		1


	//   ....[37]....
        /*031c*/ 	.word	0x00006c00
        /*0320*/ 	.word	0x00000006
        /*0324*/ 	.word	0x00000000
        /*0328*/ 	.short	0x010a
        /*032a*/ 	.byte	0x3f
	.zero		1


	//   ....[38]....
        /*032c*/ 	.word	0x00006c90
        /*0330*/ 	.word	0x00000007
        /*0334*/ 	.word	0x00000000
        /*0338*/ 	.short	0x010a
        /*033a*/ 	.byte	0x3f
	.zero		1


	//   ....[39]....
        /*033c*/ 	.word	0x00006d20
        /*0340*/ 	.word	0x00000006
        /*0344*/ 	.word	0x00000000
        /*0348*/ 	.short	0x010a
        /*034a*/ 	.byte	0x3f
	.zero		1


	//   ....[40]....
        /*034c*/ 	.word	0x00006db0
        /*0350*/ 	.word	0x00000007
        /*0354*/ 	.word	0x00000000
        /*0358*/ 	.short	0x010a
        /*035a*/ 	.byte	0x3f
	.zero		1


	//   ....[41]....
        /*035c*/ 	.word	0x00006e40
        /*0360*/ 	.word	0x00000006
        /*0364*/ 	.word	0x00000000
        /*0368*/ 	.short	0x010a
        /*036a*/ 	.byte	0x3f
	.zero		1


	//   ....[42]....
        /*036c*/ 	.word	0x00006ed0
        /*0370*/ 	.word	0x00000007
        /*0374*/ 	.word	0x00000000
        /*0378*/ 	.short	0x010a
        /*037a*/ 	.byte	0x3f
	.zero		1


	//   ....[43]....
        /*037c*/ 	.word	0x00006f60
        /*0380*/ 	.word	0x00000006
        /*0384*/ 	.word	0x00000000
        /*0388*/ 	.short	0x010a
        /*038a*/ 	.byte	0x3f
	.zero		1


	//   ....[44]....
        /*038c*/ 	.word	0x00006ff0
        /*0390*/ 	.word	0x00000005
        /*0394*/ 	.word	0x00000000
        /*0398*/ 	.short	0x010a
        /*039a*/ 	.byte	0x3f
	.zero		1


	//   ....[45]....
        /*039c*/ 	.word	0x00007060
        /*03a0*/ 	.word	0x00000003
        /*03a4*/ 	.word	0xfffffff8
        /*03a8*/ 	.short	0x010a
        /*03aa*/ 	.byte	0x3f
	.zero		1


	//   ....[46]....
        /*03ac*/ 	.word	0x000070b0
        /*03b0*/ 	.word	0x00000003
        /*03b4*/ 	.word	0x00000000
        /*03b8*/ 	.short	0x010a
        /*03ba*/ 	.byte	0x3f
	.zero		1


	//   ....[47]....
        /*03bc*/ 	.word	0x00007110
        /*03c0*/ 	.word	0x00000005
        /*03c4*/ 	.word	0x00000000
        /*03c8*/ 	.short	0x010a
        /*03ca*/ 	.byte	0x3f
	.zero		1


	//   ....[48]....
        /*03cc*/ 	.word	0x00007170
        /*03d0*/ 	.word	0x00000004
        /*03d4*/ 	.word	0x00000008
        /*03d8*/ 	.short	0x010a
        /*03da*/ 	.byte	0x3f
	.zero		1


	//   ....[49]....
        /*03dc*/ 	.word	0x00007240
        /*03e0*/ 	.word	0x0000000e
        /*03e4*/ 	.word	0x00000048
        /*03e8*/ 	.short	0x010a
        /*03ea*/ 	.byte	0x3f
	.zero		1


	//   ....[50]....
        /*03ec*/ 	.word	0x00007310
        /*03f0*/ 	.word	0x00000007
        /*03f4*/ 	.word	0x00000000
        /*03f8*/ 	.short	0x010a
        /*03fa*/ 	.byte	0x3f
	.zero		1


	//   ....[51]....
        /*03fc*/ 	.word	0x00007360
        /*0400*/ 	.word	0x00000006
        /*0404*/ 	.word	0x00000000
        /*0408*/ 	.short	0x010a
        /*040a*/ 	.byte	0x3f
	.zero		1


	//   ....[52]....
        /*040c*/ 	.word	0x000073b0
        /*0410*/ 	.word	0x00000007
        /*0414*/ 	.word	0x00000000
        /*0418*/ 	.short	0x010a
        /*041a*/ 	.byte	0x3f
	.zero		1


	//   ....[53]....
        /*041c*/ 	.word	0x00007400
        /*0420*/ 	.word	0x00000006
        /*0424*/ 	.word	0x00000000
        /*0428*/ 	.short	0x010a
        /*042a*/ 	.byte	0x3f
	.zero		1


	//   ....[54]....
        /*042c*/ 	.word	0x00007450
        /*0430*/ 	.word	0x00000007
        /*0434*/ 	.word	0x00000000
        /*0438*/ 	.short	0x010a
        /*043a*/ 	.byte	0x3f
	.zero		1


	//   ....[55]....
        /*043c*/ 	.word	0x000074a0
        /*0440*/ 	.word	0x00000006
        /*0444*/ 	.word	0x00000000
        /*0448*/ 	.short	0x010a
        /*044a*/ 	.byte	0x3f
	.zero		1


	//   ....[56]....
        /*044c*/ 	.word	0x000074f0
        /*0450*/ 	.word	0x00000007
        /*0454*/ 	.word	0x00000000
        /*0458*/ 	.short	0x010a
        /*045a*/ 	.byte	0x3f
	.zero		1


	//   ....[57]....
        /*045c*/ 	.word	0x00007540
        /*0460*/ 	.word	0x00000006
        /*0464*/ 	.word	0x00000000
        /*0468*/ 	.short	0x010a
        /*046a*/ 	.byte	0x3f
	.zero		1


	//----- nvinfo : EIATTR_NUM_MBARRIERS
	.align		4
.L_37:
        /*046c*/ 	.byte	0x03, 0x38
        /*046e*/ 	.short	0x0018


	//----- nvinfo : EIATTR_EXIT_INSTR_OFFSETS
	.align		4
        /*0470*/ 	.byte	0x04, 0x1c
        /*0472*/ 	.short	(.L_39 - .L_38)


	//   ....[0]....
.L_38:
        /*0474*/ 	.word	0x000014b0


	//   ....[1]....
        /*0478*/ 	.word	0x00001510


	//   ....[2]....
        /*047c*/ 	.word	0x00005d40


	//   ....[3]....
        /*0480*/ 	.word	0x00005d70


	//   ....[4]....
        /*0484*/ 	.word	0x00007040


	//----- nvinfo : EIATTR_MAX_THREADS
	.align		4
.L_39:
        /*0488*/ 	.byte	0x04, 0x05
        /*048a*/ 	.short	(.L_41 - .L_40)
.L_40:
        /*048c*/ 	.word	0x00000180
        /*0490*/ 	.word	0x00000001
        /*0494*/ 	.word	0x00000001


	//----- nvinfo : EIATTR_CRS_STACK_SIZE
	.align		4
.L_41:
        /*0498*/ 	.byte	0x04, 0x1e
        /*049a*/ 	.short	(.L_43 - .L_42)
.L_42:
        /*049c*/ 	.word	0x00000000


	//----- nvinfo : EIATTR_CBANK_PARAM_SIZE
	.align		4
.L_43:
        /*04a0*/ 	.byte	0x03, 0x19
        /*04a2*/ 	.short	0x0470


	//----- nvinfo : EIATTR_PARAM_CBANK
	.align		4
        /*04a4*/ 	.byte	0x04, 0x0a
        /*04a6*/ 	.short	(.L_45 - .L_44)
	.align		4
.L_44:
        /*04a8*/ 	.word	index@(.nv.constant0._ZN7cutlass13device_kernelINS_4gemm6kernel13GemmUniversalIN4cute5tupleIJiiiiEEENS1_10collective13CollectiveMmaINS1_34MainloopSm90TmaGmmaWarpSpecializedILi9ENS5_IJNS4_1CILi2EEENSA_ILi1EEESC_EEENS1_32KernelTmaWarpSpecializedPingpongEEENS5_IJNSA_ILi64EEENSA_ILi128EEESH_EEEaNS5_IJlSC_lEEEaSJ_NS4_8TiledMMAINS4_8MMA_AtomIJNS4_4SM904GMMA27MMA_64x128x32_S32S8S8_SS_TNEEEENS4_6LayoutINS5_IJSC_SC_SC_EEENS5_IJNSA_ILi0EEESS_SS_EEEEENS5_IJNS4_10UnderscoreESV_SV_EEEEENS4_13SM90_TMA_LOADENS4_14ComposedLayoutINS4_7SwizzleILi3ELi4ELi3EEENS4_18smem_ptr_flag_bitsILi8EEENSQ_INS5_IJNSA_ILi8EEESH_EEENS5_IJSH_SC_EEEEEEEvNS4_8identityENS4_23SM90_TMA_LOAD_MULTICASTES18_vS19_EENS_8epilogue10collective6detail29Sm90TmaWarpSpecializedAdapterINS1D_15DefaultEpilogueIaSJ_SJ_NS1C_6thread17LinearCombinationIaLi1EiiLNS1H_9ScaleType4KindE0ELNS_15FloatRoundStyleE2EaEENS1_15EpilogueDefaultEEEEEvvEEEEvNT_6ParamsE)
        /*04ac*/ 	.short	0x0210
        /*04ae*/ 	.short	0x0470


	//----- nvinfo : EIATTR_SW_WAR
	.align		4
.L_45:
        /*04b0*/ 	.byte	0x04, 0x36
        /*04b2*/ 	.short	(.L_47 - .L_46)
.L_46:
        /*04b4*/ 	.word	0x00000008
.L_47:


//--------------------- .nv.callgraph             --------------------------
	.section	.nv.callgraph,"",@"SHT_CUDA_CALLGRAPH"
	.align	4
	.sectionentsize	8
	.align		4
        /*0000*/ 	.word	0x00000000
	.align		4
        /*0004*/ 	.word	0xffffffff
	.align		4
        /*0008*/ 	.word	index@(_ZN7cutlass13device_kernelINS_4gemm6kernel13GemmUniversalIN4cute5tupleIJiiiiEEENS1_10collective13CollectiveMmaINS1_34MainloopSm90TmaGmmaWarpSpecializedILi9ENS5_IJNS4_1CILi2EEENSA_ILi1EEESC_EEENS1_32KernelTmaWarpSpecializedPingpongEEENS5_IJNSA_ILi64EEENSA_ILi128EEESH_EEEaNS5_IJlSC_lEEEaSJ_NS4_8TiledMMAINS4_8MMA_AtomIJNS4_4SM904GMMA27MMA_64x128x32_S32S8S8_SS_TNEEEENS4_6LayoutINS5_IJSC_SC_SC_EEENS5_IJNSA_ILi0EEESS_SS_EEEEENS5_IJNS4_10UnderscoreESV_SV_EEEEENS4_13SM90_TMA_LOADENS4_14ComposedLayoutINS4_7SwizzleILi3ELi4ELi3EEENS4_18smem_ptr_flag_bitsILi8EEENSQ_INS5_IJNSA_ILi8EEESH_EEENS5_IJSH_SC_EEEEEEEvNS4_8identityENS4_23SM90_TMA_LOAD_MULTICASTES18_vS19_EENS_8epilogue10collective6detail29Sm90TmaWarpSpecializedAdapterINS1D_15DefaultEpilogueIaSJ_SJ_NS1C_6thread17LinearCombinationIaLi1EiiLNS1H_9ScaleType4KindE0ELNS_15FloatRoundStyleE2EaEENS1_15EpilogueDefaultEEEEEvvEEEEvNT_6ParamsE)
	.align		4
        /*000c*/ 	.word	index@(__assertfail)
	.align		4
        /*0010*/ 	.word	0x00000000
	.align		4
        /*0014*/ 	.word	0xfffffffe
	.align		4
        /*0018*/ 	.word	0x00000000
	.align		4
        /*001c*/ 	.word	0xfffffffd
	.align		4
        /*0020*/ 	.word	0x00000000
	.align		4
        /*0024*/ 	.word	0xfffffffc


//--------------------- .nv.constant4             --------------------------
	.section	.nv.constant4,"a",@progbits
	.align	8
	.align		8
.nv.constant4:
        /*0000*/ 	.dword	__assertfail
	.align		8
        /*0008*/ 	.dword	__unnamed_1
	.align		8
        /*0010*/ 	.dword	_ZN40_INTERNAL_7cad4d86_4_k_cu_2a139de1_253054cuda3std3__45__cpo5beginE
	.align		8
        /*0018*/ 	.dword	_ZN40_INTERNAL_7cad4d86_4_k_cu_2a139de1_253054cuda3std3__45__cpo3endE
	.align		8
        /*0020*/ 	.dword	_ZN40_INTERNAL_7cad4d86_4_k_cu_2a139de1_253054cuda3std3__45__cpo6cbeginE
	.align		8
        /*0028*/ 	.dword	_ZN40_INTERNAL_7cad4d86_4_k_cu_2a139de1_253054cuda3std3__45__cpo4cendE
	.align		8
        /*0030*/ 	.dword	_ZN40_INTERNAL_7cad4d86_4_k_cu_2a139de1_253054cuda3std3__442_GLOBAL__N__7cad4d86_4_k_cu_2a139de1_253056ignoreE
	.align		8
        /*0038*/ 	.dword	_ZN40_INTERNAL_7cad4d86_4_k_cu_2a139de1_253054cuda3std3__419piecewise_constructE
	.align		8
        /*0040*/ 	.dword	_ZN40_INTERNAL_7cad4d86_4_k_cu_2a139de1_253054cuda3std3__48in_placeE
	.align		8
        /*0048*/ 	.dword	_ZN40_INTERNAL_7cad4d86_4_k_cu_2a139de1_253054cuda3std6ranges3__45__cpo4swapE
	.align		8
        /*0050*/ 	.dword	_ZN40_INTERNAL_7cad4d86_4_k_cu_2a139de1_253054cuda3std6ranges3__45__cpo9iter_moveE
	.align		8
        /*0058*/ 	.dword	_ZN40_INTERNAL_7cad4d86_4_k_cu_2a139de1_253054cute7productE
	.align		8
        /*0060*/ 	.dword	_ZN40_INTERNAL_7cad4d86_4_k_cu_2a139de1_253054cute1_E
	.align		8
        /*0068*/ 	.dword	$str$22
	.align		8
        /*0070*/ 	.dword	$str$23


//--------------------- .text._ZN7cutlass13device_kernelINS_4gemm6kernel13GemmUniversalIN4cute5tupleIJiiiiEEENS1_10collective13CollectiveMmaINS1_34MainloopSm90TmaGmmaWarpSpecializedILi9ENS5_IJNS4_1CILi2EEENSA_ILi1EEESC_EEENS1_32KernelTmaWarpSpecializedPingpongEEENS5_IJNSA_ILi64EEENSA_ILi128EEESH_EEEaNS5_IJlSC_lEEEaSJ_NS4_8TiledMMAINS4_8MMA_AtomIJNS4_4SM904GMMA27MMA_64x128x32_S32S8S8_SS_TNEEEENS4_6LayoutINS5_IJSC_SC_SC_EEENS5_IJNSA_ILi0EEESS_SS_EEEEENS5_IJNS4_10UnderscoreESV_SV_EEEEENS4_13SM90_TMA_LOADENS4_14ComposedLayoutINS4_7SwizzleILi3ELi4ELi3EEENS4_18smem_ptr_flag_bitsILi8EEENSQ_INS5_IJNSA_ILi8EEESH_EEENS5_IJSH_SC_EEEEEEEvNS4_8identityENS4_23SM90_TMA_LOAD_MULTICASTES18_vS19_EENS_8epilogue10collective6detail29Sm90TmaWarpSpecializedAdapterINS1D_15DefaultEpilogueIaSJ_SJ_NS1C_6thread17LinearCombinationIaLi1EiiLNS1H_9ScaleType4KindE0ELNS_15FloatRoundStyleE2EaEENS1_15EpilogueDefaultEEEEEvvEEEEvNT_6ParamsE --------------------------
	.section	.text._ZN7cutlass13device_kernelINS_4gemm6kernel13GemmUniversalIN4cute5tupleIJiiiiEEENS1_10collective13CollectiveMmaINS1_34MainloopSm90TmaGmmaWarpSpecializedILi9ENS5_IJNS4_1CILi2EEENSA_ILi1EEESC_EEENS1_32KernelTmaWarpSpecializedPingpongEEENS5_IJNSA_ILi64EEENSA_ILi128EEESH_EEEaNS5_IJlSC_lEEEaSJ_NS4_8TiledMMAINS4_8MMA_AtomIJNS4_4SM904GMMA27MMA_64x128x32_S32S8S8_SS_TNEEEENS4_6LayoutINS5_IJSC_SC_SC_EEENS5_IJNSA_ILi0EEESS_SS_EEEEENS5_IJNS4_10UnderscoreESV_SV_EEEEENS4_13SM90_TMA_LOADENS4_14ComposedLayoutINS4_7SwizzleILi3ELi4ELi3EEENS4_18smem_ptr_flag_bitsILi8EEENSQ_INS5_IJNSA_ILi8EEESH_EEENS5_IJSH_SC_EEEEEEEvNS4_8identityENS4_23SM90_TMA_LOAD_MULTICASTES18_vS19_EENS_8epilogue10collective6detail29Sm90TmaWarpSpecializedAdapterINS1D_15DefaultEpilogueIaSJ_SJ_NS1C_6thread17LinearCombinationIaLi1EiiLNS1H_9ScaleType4KindE0ELNS_15FloatRoundStyleE2EaEENS1_15EpilogueDefaultEEEEEvvEEEEvNT_6ParamsE,"ax",@progbits
	.align	128
.text._ZN7cutlass13device_kernelINS_4gemm6kernel13GemmUniversalIN4cute5tupleIJiiiiEEENS1_10collective13CollectiveMmaINS1_34MainloopSm90TmaGmmaWarpSpecializedILi9ENS5_IJNS4_1CILi2EEENSA_ILi1EEESC_EEENS1_32KernelTmaWarpSpecializedPingpongEEENS5_IJNSA_ILi64EEENSA_ILi128EEESH_EEEaNS5_IJlSC_lEEEaSJ_NS4_8TiledMMAINS4_8MMA_AtomIJNS4_4SM904GMMA27MMA_64x128x32_S32S8S8_SS_TNEEEENS4_6LayoutINS5_IJSC_SC_SC_EEENS5_IJNSA_ILi0EEESS_SS_EEEEENS5_IJNS4_10UnderscoreESV_SV_EEEEENS4_13SM90_TMA_LOADENS4_14ComposedLayoutINS4_7SwizzleILi3ELi4ELi3EEENS4_18smem_ptr_flag_bitsILi8EEENSQ_INS5_IJNSA_ILi8EEESH_EEENS5_IJSH_SC_EEEEEEEvNS4_8identityENS4_23SM90_TMA_LOAD_MULTICASTES18_vS19_EENS_8epilogue10collective6detail29Sm90TmaWarpSpecializedAdapterINS1D_15DefaultEpilogueIaSJ_SJ_NS1C_6thread17LinearCombinationIaLi1EiiLNS1H_9ScaleType4KindE0ELNS_15FloatRoundStyleE2EaEENS1_15EpilogueDefaultEEEEEvvEEEEvNT_6ParamsE:
        .type           _ZN7cutlass13device_kernelINS_4gemm6kernel13GemmUniversalIN4cute5tupleIJiiiiEEENS1_10collective13CollectiveMmaINS1_34MainloopSm90TmaGmmaWarpSpecializedILi9ENS5_IJNS4_1CILi2EEENSA_ILi1EEESC_EEENS1_32KernelTmaWarpSpecializedPingpongEEENS5_IJNSA_ILi64EEENSA_ILi128EEESH_EEEaNS5_IJlSC_lEEEaSJ_NS4_8TiledMMAINS4_8MMA_AtomIJNS4_4SM904GMMA27MMA_64x128x32_S32S8S8_SS_TNEEEENS4_6LayoutINS5_IJSC_SC_SC_EEENS5_IJNSA_ILi0EEESS_SS_EEEEENS5_IJNS4_10UnderscoreESV_SV_EEEEENS4_13SM90_TMA_LOADENS4_14ComposedLayoutINS4_7SwizzleILi3ELi4ELi3EEENS4_18smem_ptr_flag_bitsILi8EEENSQ_INS5_IJNSA_ILi8EEESH_EEENS5_IJSH_SC_EEEEEEEvNS4_8identityENS4_23SM90_TMA_LOAD_MULTICASTES18_vS19_EENS_8epilogue10collective6detail29Sm90TmaWarpSpecializedAdapterINS1D_15DefaultEpilogueIaSJ_SJ_NS1C_6thread17LinearCombinationIaLi1EiiLNS1H_9ScaleType4KindE0ELNS_15FloatRoundStyleE2EaEENS1_15EpilogueDefaultEEEEEvvEEEEvNT_6ParamsE,@function
        .size           _ZN7cutlass13device_kernelINS_4gemm6kernel13GemmUniversalIN4cute5tupleIJiiiiEEENS1_10collective13CollectiveMmaINS1_34MainloopSm90TmaGmmaWarpSpecializedILi9ENS5_IJNS4_1CILi2EEENSA_ILi1EEESC_EEENS1_32KernelTmaWarpSpecializedPingpongEEENS5_IJNSA_ILi64EEENSA_ILi128EEESH_EEEaNS5_IJlSC_lEEEaSJ_NS4_8TiledMMAINS4_8MMA_AtomIJNS4_4SM904GMMA27MMA_64x128x32_S32S8S8_SS_TNEEEENS4_6LayoutINS5_IJSC_SC_SC_EEENS5_IJNSA_ILi0EEESS_SS_EEEEENS5_IJNS4_10UnderscoreESV_SV_EEEEENS4_13SM90_TMA_LOADENS4_14ComposedLayoutINS4_7SwizzleILi3ELi4ELi3EEENS4_18smem_ptr_flag_bitsILi8EEENSQ_INS5_IJNSA_ILi8EEESH_EEENS5_IJSH_SC_EEEEEEEvNS4_8identityENS4_23SM90_TMA_LOAD_MULTICASTES18_vS19_EENS_8epilogue10collective6detail29Sm90TmaWarpSpecializedAdapterINS1D_15DefaultEpilogueIaSJ_SJ_NS1C_6thread17LinearCombinationIaLi1EiiLNS1H_9ScaleType4KindE0ELNS_15FloatRoundStyleE2EaEENS1_15EpilogueDefaultEEEEEvvEEEEvNT_6ParamsE,(.L_x_216 - _ZN7cutlass13device_kernelINS_4gemm6kernel13GemmUniversalIN4cute5tupleIJiiiiEEENS1_10collective13CollectiveMmaINS1_34MainloopSm90TmaGmmaWarpSpecializedILi9ENS5_IJNS4_1CILi2EEENSA_ILi1EEESC_EEENS1_32KernelTmaWarpSpecializedPingpongEEENS5_IJNSA_ILi64EEENSA_ILi128EEESH_EEEaNS5_IJlSC_lEEEaSJ_NS4_8TiledMMAINS4_8MMA_AtomIJNS4_4SM904GMMA27MMA_64x128x32_S32S8S8_SS_TNEEEENS4_6LayoutINS5_IJSC_SC_SC_EEENS5_IJNSA_ILi0EEESS_SS_EEEEENS5_IJNS4_10UnderscoreESV_SV_EEEEENS4_13SM90_TMA_LOADENS4_14ComposedLayoutINS4_7SwizzleILi3ELi4ELi3EEENS4_18smem_ptr_flag_bitsILi8EEENSQ_INS5_IJNSA_ILi8EEESH_EEENS5_IJSH_SC_EEEEEEEvNS4_8identityENS4_23SM90_TMA_LOAD_MULTICASTES18_vS19_EENS_8epilogue10collective6detail29Sm90TmaWarpSpecializedAdapterINS1D_15DefaultEpilogueIaSJ_SJ_NS1C_6thread17LinearCombinationIaLi1EiiLNS1H_9ScaleType4KindE0ELNS_15FloatRoundStyleE2EaEENS1_15EpilogueDefaultEEEEEvvEEEEvNT_6ParamsE)
        .other          _ZN7cutlass13device_kernelINS_4gemm6kernel13GemmUniversalIN4cute5tupleIJiiiiEEENS1_10collective13CollectiveMmaINS1_34MainloopSm90TmaGmmaWarpSpecializedILi9ENS5_IJNS4_1CILi2EEENSA_ILi1EEESC_EEENS1_32KernelTmaWarpSpecializedPingpongEEENS5_IJNSA_ILi64EEENSA_ILi128EEESH_EEEaNS5_IJlSC_lEEEaSJ_NS4_8TiledMMAINS4_8MMA_AtomIJNS4_4SM904GMMA27MMA_64x128x32_S32S8S8_SS_TNEEEENS4_6LayoutINS5_IJSC_SC_SC_EEENS5_IJNSA_ILi0EEESS_SS_EEEEENS5_IJNS4_10UnderscoreESV_SV_EEEEENS4_13SM90_TMA_LOADENS4_14ComposedLayoutINS4_7SwizzleILi3ELi4ELi3EEENS4_18smem_ptr_flag_bitsILi8EEENSQ_INS5_IJNSA_ILi8EEESH_EEENS5_IJSH_SC_EEEEEEEvNS4_8identityENS4_23SM90_TMA_LOAD_MULTICASTES18_vS19_EENS_8epilogue10collective6detail29Sm90TmaWarpSpecializedAdapterINS1D_15DefaultEpilogueIaSJ_SJ_NS1C_6thread17LinearCombinationIaLi1EiiLNS1H_9ScaleType4KindE0ELNS_15FloatRoundStyleE2EaEENS1_15EpilogueDefaultEEEEEvvEEEEvNT_6ParamsE,@"STO_CUDA_ENTRY STV_DEFAULT"
_ZN7cutlass13device_kernelINS_4gemm6kernel13GemmUniversalIN4cute5tupleIJiiiiEEENS1_10collective13CollectiveMmaINS1_34MainloopSm90TmaGmmaWarpSpecializedILi9ENS5_IJNS4_1CILi2EEENSA_ILi1EEESC_EEENS1_32KernelTmaWarpSpecializedPingpongEEENS5_IJNSA_ILi64EEENSA_ILi128EEESH_EEEaNS5_IJlSC_lEEEaSJ_NS4_8TiledMMAINS4_8MMA_AtomIJNS4_4SM904GMMA27MMA_64x128x32_S32S8S8_SS_TNEEEENS4_6LayoutINS5_IJSC_SC_SC_EEENS5_IJNSA_ILi0EEESS_SS_EEEEENS5_IJNS4_10UnderscoreESV_SV_EEEEENS4_13SM90_TMA_LOADENS4_14ComposedLayoutINS4_7SwizzleILi3ELi4ELi3EEENS4_18smem_ptr_flag_bitsILi8EEENSQ_INS5_IJNSA_ILi8EEESH_EEENS5_IJSH_SC_EEEEEEEvNS4_8identityENS4_23SM90_TMA_LOAD_MULTICASTES18_vS19_EENS_8epilogue10collective6detail29Sm90TmaWarpSpecializedAdapterINS1D_15DefaultEpilogueIaSJ_SJ_NS1C_6thread17LinearCombinationIaLi1EiiLNS1H_9ScaleType4KindE0ELNS_15FloatRoundStyleE2EaEENS1_15EpilogueDefaultEEEEEvvEEEEvNT_6ParamsE:
[----:B------:R-:W0:Y:S02]  /*0000*/  LDC R1, c[0x0][0x28] ;  /* 0x00000a00ff017b82 */ /* 0x000e240000000800 */
[----:B0-----:R-:W-:Y:S01]  /*0010*/  VIADD R1, R1, 0xfffffff8 ;  /* 0xfffffff801017836 */ /* 0x001fe20000000000 */
[----:B------:R-:W0:Y:S01]  /*0020*/  S2R R5, SR_TID.X ;  /* 0x0000000000057919 */ /* 0x000e220000002100 */
[----:B------:R-:W-:Y:S01]  /*0030*/  ELECT P0, URZ, PT ;  /* 0x00000000003f782f */ /* 0x000fe20003800000 */
[----:B------:R-:W-:Y:S01]  /*0040*/  BSSY B0, `(.L_x_0) ;  /* 0x000000f000007945 */ /* 0x000fe20003800000 */
[--C-:B0-----:R-:W-:Y:S02]  /*0050*/  SHF.R.U32.HI R0, RZ, 0x5, R5.reuse ;  /* 0x00000005ff007819 */ /* 0x101fe40000011605 */
[----:B------:R-:W-:-:S03]  /*0060*/  SHF.R.U32.HI R7, RZ, 0x7, R5 ;  /* 0x00000007ff077819 */ /* 0x000fc60000011605 */
[----:B------:R-:W0:Y:S04]  /*0070*/  SHFL.IDX PT, R2, R0, RZ, 0x1f ;  /* 0x00001fff00027589 */ /* 0x000e2800000e0000 */
[----:B------:R1:W2:Y:S01]  /*0080*/  SHFL.IDX PT, R10, R7, RZ, 0x1f ;  /* 0x00001fff070a7589 */ /* 0x0002a200000e0000 */
[----:B0-----:R-:W-:-:S13]  /*0090*/  ISETP.NE.OR P0, PT, R2, RZ, !P0 ;  /* 0x000000ff0200720c */ /* 0x001fda0004705670 */
[----:B-12---:R-:W-:Y:S05]  /*00a0*/  @P0 BRA `(.L_x_1) ;  /* 0x0000000000200947 */ /* 0x006fea0003800000 */
[----:B------:R-:W-:Y:S02]  /*00b0*/  ULDC.64 UR4, c[0x0][0x198] ;  /* 0x0000660000047ab9 */ /* 0x000fe40000000a00 */
[----:B------:R-:W-:Y:S02]  /*00c0*/  UIADD3 UR6, UP0, UR4, 0xf0, URZ ;  /* 0x000000f004067890 */ /* 0x000fe4000ff1e03f */
[----:B------:R-:W-:Y:S02]  /*00d0*/  UIADD3 UR4, UP1, UR4, 0x1f0, URZ ;  /* 0x000001f004047890 */ /* 0x000fe4000ff3e03f */
[----:B------:R-:W-:Y:S02]  /*00e0*/  UIADD3.X UR7, URZ, UR5, URZ, UP0, !UPT ;  /* 0x000000053f077290 */ /* 0x000fe400087fe43f */
[----:B------:R-:W-:-:S07]  /*00f0*/  UIADD3.X UR5, URZ, UR5, URZ, UP1, !UPT ;  /* 0x000000053f057290 */ /* 0x000fce0008ffe43f */
[----:B------:R0:W-:Y:S02]  /*0100*/  UTMACCTL.PF [UR6] ;  /* 0x00000000060079b9 */ /* 0x0001e40008040000 */
[----:B------:R0:W-:Y:S02]  /*0110*/  UTMACCTL.PF [UR4] ;  /* 0x00000000040079b9 */ /* 0x0001e40008040000 */
[----:B0-----:R-:W-:Y:S01]  /*0120*/  NOP ;  /* 0x0000000000007918 */ /* 0x001fe20000000000 */
.L_x_1:
[----:B------:R-:W-:Y:S05]  /*0130*/  BSYNC B0 ;  /* 0x0000000000007941 */ /* 0x000fea0003800000 */
.L_x_0:
[----:B------:R-:W0:Y:S02]  /*0140*/  SHFL.IDX PT, R8, R0, RZ, 0x1f ;  /* 0x00001fff00087589 */ /* 0x000e2400000e0000 */
[----:B0-----:R-:W-:-:S13]  /*0150*/  ISETP.NE.AND P0, PT, R8, RZ, PT ;  /* 0x000000ff0800720c */ /* 0x001fda0003f05270 */
[----:B------:R-:W-:Y:S05]  /*0160*/  @P0 BRA `(.L_x_2) ;  /* 0x00000000008c0947 */ /* 0x000fea0003800000 */
[----:B------:R-:W-:Y:S01]  /*0170*/  ELECT P0, URZ, PT ;  /* 0x00000000003f782f */ /* 0x000fe20003800000 */
[----:B------:R-:W-:-:S12]  /*0180*/  BSSY B0, `(.L_x_2) ;  /* 0x0000021000007945 */ /* 0x000fd80003800000 */
[----:B------:R-:W-:Y:S05]  /*0190*/  @!P0 BRA `(.L_x_3) ;  /* 0x00000000007c8947 */ /* 0x000fea0003800000 */
[----:B------:R-:W0:Y:S01]  /*01a0*/  S2UR UR8, SR_CgaCtaId ;  /* 0x00000000000879c3 */ /* 0x000e220000008800 */
[----:B------:R-:W-:Y:S01]  /*01b0*/  UMOV UR4, 0x400 ;  /* 0x0000040000047882 */ /* 0x000fe20000000000 */
[----:B------:R-:W-:Y:S01]  /*01c0*/  UMOV UR5, 0x1 ;  /* 0x0000000100057882 */ /* 0x000fe20000000000 */
[----:B------:R-:W-:Y:S02]  /*01d0*/  UMOV UR6, 0x2 ;  /* 0x0000000200067882 */ /* 0x000fe40000000000 */
[----:B------:R-:W-:-:S04]  /*01e0*/  UIADD3 UR6, -UR6, 0x100000, URZ ;  /* 0x0010000006067890 */ /* 0x000fc8000fffe13f */
[----:B------:R-:W-:Y:S02]  /*01f0*/  USHF.L.U32 UR7, UR6, 0xb, URZ ;  /* 0x0000000b06077899 */ /* 0x000fe4000800063f */
[----:B------:R-:W-:Y:S02]  /*0200*/  USHF.L.U32 UR6, UR6, 0x1, URZ ;  /* 0x0000000106067899 */ /* 0x000fe4000800063f */
[----:B0-----:R-:W-:Y:S02]  /*0210*/  ULEA UR8, UR8, UR4, 0x18 ;  /* 0x0000000408087291 */ /* 0x001fe4000f8ec03f */
[----:B------:R-:W-:-:S04]  /*0220*/  UIADD3 UR4, -UR5, 0x100000, URZ ;  /* 0x0010000005047890 */ /* 0x000fc8000fffe13f */
[----:B------:R-:W-:Y:S02]  /*0230*/  USHF.L.U32 UR5, UR4, 0xb, URZ ;  /* 0x0000000b04057899 */ /* 0x000fe4000800063f */
[----:B------:R-:W-:Y:S01]  /*0240*/  USHF.L.U32 UR4, UR4, 0x1, URZ ;  /* 0x0000000104047899 */ /* 0x000fe2000800063f */
[----:B------:R-:W0:Y:S11]  /*0250*/  FENCE.VIEW.ASYNC.S ;  /* 0x00000000000073c6 */ /* 0x000e360000000000 */
[----:B0-----:R0:W1:Y:S01]  /*0260*/  SYNCS.EXCH.64 URZ, [UR8], UR4 ;  /* 0x00000004083f75b2 */ /* 0x0010620008000100 */
[----:B------:R0:W2:Y:S01]  /*0270*/  SYNCS.EXCH.64 URZ, [UR8+0x48], UR6 ;  /* 0x00004806083f75b2 */ /* 0x0000a20008000100 */
[----:B------:R0:W3:Y:S01]  /*0280*/  SYNCS.EXCH.64 URZ, [UR8+0x8], UR4 ;  /* 0x00000804083f75b2 */ /* 0x0000e20008000100 */
[----:B------:R0:W4:Y:S01]  /*0290*/  SYNCS.EXCH.64 URZ, [UR8+0x50], UR6 ;  /* 0x00005006083f75b2 */ /* 0x0001220008000100 */
[----:B------:R0:W0:Y:S01]  /*02a0*/  SYNCS.EXCH.64 URZ, [UR8+0x10], UR4 ;  /* 0x00001004083f75b2 */ /* 0x0000220008000100 */
        /* <DEDUP_REMOVED lines=13> */
[----:B------:R-:W-:Y:S01]  /*0380*/  NOP ;  /* 0x0000000000007918 */ /* 0x000fe20000000000 */
.L_x_3:
[----:B0-----:R-:W-:Y:S05]  /*0390*/  BSYNC B0 ;  /* 0x0000000000007941 */ /* 0x001fea0003800000 */
.L_x_2:
[----:B------:R-:W0:Y:S01]  /*03a0*/  SHFL.IDX PT, R9, R0, RZ, 0x1f ;  /* 0x00001fff00097589 */ /* 0x000e2200000e0000 */
[----:B------:R-:W-:Y:S01]  /*03b0*/  SHF.R.S32.HI R4, RZ, 0x1f, R5 ;  /* 0x0000001fff047819 */ /* 0x000fe20000011405 */
[----:B------:R-:W5:Y:S01]  /*03c0*/  S2UR UR12, SR_CTAID.X ;  /* 0x00000000000c79c3 */ /* 0x000f620000002500 */
[----:B------:R-:W-:Y:S01]  /*03d0*/  ELECT P0, URZ, PT ;  /* 0x00000000003f782f */ /* 0x000fe20003800000 */
[----:B------:R1:W2:Y:S01]  /*03e0*/  SHFL.IDX PT, R11, R0, RZ, 0x1f ;  /* 0x00001fff000b7589 */ /* 0x0002a200000e0000 */
[----:B------:R-:W-:Y:S02]  /*03f0*/  LEA.HI R4, R4, R5, RZ, 0x7 ;  /* 0x0000000504047211 */ /* 0x000fe400078f38ff */
[----:B------:R-:W-:Y:S02]  /*0400*/  ELECT P1, URZ, PT ;  /* 0x00000000003f782f */ /* 0x000fe40003820000 */
[----:B------:R-:W-:Y:S01]  /*0410*/  SHF.R.S32.HI R13, RZ, 0x1f, R8 ;  /* 0x0000001fff0d7819 */ /* 0x000fe20000011408 */
[----:B------:R-:W3:Y:S01]  /*0420*/  S2R R6, SR_CTAID.Y ;  /* 0x0000000000067919 */ /* 0x000ee20000002600 */
[----:B------:R-:W-:Y:S01]  /*0430*/  LOP3.LUT R4, R4, 0xffffff80, RZ, 0xc0, !PT ;  /* 0xffffff8004047812 */ /* 0x000fe200078ec0ff */
[----:B------:R-:W4:Y:S01]  /*0440*/  LDC R14, c[0x0][0x140] ;  /* 0x00005000ff0e7b82 */ /* 0x000f220000000800 */
[----:B------:R-:W-:Y:S01]  /*0450*/  ULDC UR4, c[0x0][0x150] ;  /* 0x0000540000047ab9 */ /* 0x000fe20000000800 */
[----:B------:R-:W-:Y:S01]  /*0460*/  LEA.HI R13, R13, R8, RZ, 0x2 ;  /* 0x000000080d0d7211 */ /* 0x000fe200078f10ff */
[----:B------:R-:W3:Y:S01]  /*0470*/  SHFL.IDX PT, R16, R7, RZ, 0x1f ;  /* 0x00001fff07107589 */ /* 0x000ee200000e0000 */
[----:B------:R-:W-:Y:S01]  /*0480*/  IMAD.IADD R4, R5, 0x1, -R4 ;  /* 0x0000000105047824 */ /* 0x000fe200078e0a04 */
[----:B------:R-:W-:Y:S01]  /*0490*/  UMOV UR11, 0x80 ;  /* 0x00000080000b7882 */ /* 0x000fe20000000000 */
[----:B------:R-:W-:Y:S01]  /*04a0*/  LOP3.LUT R13, R13, 0x3ffffffc, RZ, 0xc0, !PT ;  /* 0x3ffffffc0d0d7812 */ /* 0x000fe200078ec0ff */
[----:B------:R-:W-:Y:S01]  /*04b0*/  NOP ;  /* 0x0000000000007918 */ /* 0x000fe20000000000 */
[----:B------:R-:W3:Y:S01]  /*04c0*/  LDC R15, c[0x0][0x144] ;  /* 0x00005100ff0f7b82 */ /* 0x000ee20000000800 */
[----:B------:R-:W-:Y:S01]  /*04d0*/  SHF.R.S32.HI R3, RZ, 0x1f, R4 ;  /* 0x0000001fff037819 */ /* 0x000fe20000011404 */
[----:B------:R-:W-:Y:S01]  /*04e0*/  NOP ;  /* 0x0000000000007918 */ /* 0x000fe20000000000 */
[----:B------:R-:W-:Y:S01]  /*04f0*/  IMAD.IADD R8, R8, 0x1, -R13 ;  /* 0x0000000108087824 */ /* 0x000fe200078e0a0d */
[C---:B------:R-:W-:Y:S01]  /*0500*/  ISETP.NE.AND P4, PT, R10.reuse, RZ, PT ;  /* 0x000000ff0a00720c */ /* 0x040fe20003f85270 */
[----:B------:R-:W-:Y:S01]  /*0510*/  VIADD R33, R10, 0xffffffff ;  /* 0xffffffff0a217836 */ /* 0x000fe20000000000 */
[----:B0-----:R-:W-:Y:S01]  /*0520*/  ISETP.NE.OR P0, PT, R9, RZ, !P0 ;  /* 0x000000ff0900720c */ /* 0x001fe20004705670 */
[----:B------:R-:W-:Y:S01]  /*0530*/  IMAD.MOV.U32 R89, RZ, RZ, 0x1 ;  /* 0x00000001ff597424 */ /* 0x000fe200078e00ff */
[----:B------:R-:W-:Y:S01]  /*0540*/  LEA.HI R9, R3, R4, RZ, 0x3 ;  /* 0x0000000403097211 */ /* 0x000fe200078f18ff */
[----:B------:R-:W0:Y:S01]  /*0550*/  LDC R21, c[0x0][0x148] ;  /* 0x00005200ff157b82 */ /* 0x000e220000000800 */
[----:B-----5:R-:W-:-:S02]  /*0560*/  I2FP.F32.U32 R12, UR12 ;  /* 0x0000000c000c7c45 */ /* 0x020fc40008201000 */
[--C-:B-1----:R-:W-:Y:S02]  /*0570*/  SHF.R.S32.HI R0, RZ, 0x3, R9.reuse ;  /* 0x00000003ff007819 */ /* 0x102fe40000011409 */
[----:B------:R-:W-:Y:S01]  /*0580*/  SHF.R.S32.HI R9, RZ, 0x1f, R9 ;  /* 0x0000001fff097819 */ /* 0x000fe20000011409 */
[----:B------:R-:W-:Y:S01]  /*0590*/  FMUL R12, R12, UR4 ;  /* 0x000000040c0c7c20 */ /* 0x000fe20008400000 */
[----:B--2---:R-:W-:Y:S01]  /*05a0*/  ISETP.NE.OR P1, PT, R11, RZ, !P1 ;  /* 0x000000ff0b00720c */ /* 0x004fe20004f25670 */
[----:B------:R-:W-:Y:S01]  /*05b0*/  ULDC UR4, c[0x0][0x154] ;  /* 0x0000550000047ab9 */ /* 0x000fe20000000800 */
[----:B------:R-:W-:Y:S01]  /*05c0*/  LEA.HI R11, R9, R0, RZ, 0x2 ;  /* 0x00000000090b7211 */ /* 0x000fe200078f10ff */
[----:B------:R-:W-:Y:S01]  /*05d0*/  VOTEU.ALL UP1, P0 ;  /* 0x00000000003f7886 */ /* 0x000fe20000020000 */
[----:B------:R-:W-:Y:S01]  /*05e0*/  SHF.R.S32.HI R9, RZ, 0x1f, R2 ;  /* 0x0000001fff097819 */ /* 0x000fe20000011402 */
[----:B------:R-:W1:Y:S01]  /*05f0*/  F2I.U32.TRUNC.NTZ R12, R12 ;  /* 0x0000000c000c7305 */ /* 0x000e62000020f000 */
[----:B------:R-:W-:Y:S01]  /*0600*/  LOP3.LUT R11, R11, 0xfffffffc, RZ, 0xc0, !PT ;  /* 0xfffffffc0b0b7812 */ /* 0x000fe200078ec0ff */
[----:B------:R-:W-:Y:S01]  /*0610*/  VOTEU.ALL UP0, P0 ;  /* 0x00000000003f7886 */ /* 0x000fe20000000000 */
[----:B------:R-:W-:Y:S01]  /*0620*/  LEA.HI R9, R9, R2, RZ, 0x2 ;  /* 0x0000000209097211 */ /* 0x000fe200078f10ff */
[----:B------:R-:W2:Y:S01]  /*0630*/  @!UP1 S2UR UR7, SR_CgaCtaId ;  /* 0x00000000000799c3 */ /* 0x000ea20000008800 */
[----:B----4-:R-:W-:Y:S01]  /*0640*/  ISETP.EQ.U32.AND P2, PT, R14, 0x1, PT ;  /* 0x000000010e00780c */ /* 0x010fe20003f42070 */
[----:B------:R-:W-:Y:S01]  /*0650*/  IMAD.IADD R11, R0, 0x1, -R11 ;  /* 0x00000001000b7824 */ /* 0x000fe200078e0a0b */
[----:B------:R-:W-:Y:S01]  /*0660*/  LOP3.LUT R9, R9, 0xfffffffc, RZ, 0xc0, !PT ;  /* 0xfffffffc09097812 */ /* 0x000fe200078ec0ff */
[----:B------:R-:W-:Y:S01]  /*0670*/  VOTEU.ALL UP2, P1 ;  /* 0x00000000003f7886 */ /* 0x000fe20000840000 */
[----:B------:R-:W-:Y:S01]  /*0680*/  @!UP1 UMOV UR6, 0x400 ;  /* 0x0000040000069882 */ /* 0x000fe20000000000 */
[----:B------:R-:W-:Y:S01]  /*0690*/  IMAD R8, R8, 0x4, R11 ;  /* 0x0000000408087824 */ /* 0x000fe200078e020b */
[----:B------:R-:W-:Y:S01]  /*06a0*/  VOTEU.ALL UP3, P1 ;  /* 0x00000000003f7886 */ /* 0x000fe20000860000 */
[----:B------:R-:W-:Y:S01]  /*06b0*/  IMAD.IADD R14, R2, 0x1, -R9 ;  /* 0x00000001020e7824 */ /* 0x000fe200078e0a09 */
[----:B---3--:R-:W-:Y:S01]  /*06c0*/  I2FP.F32.U32 R2, R6 ;  /* 0x0000000600027245 */ /* 0x008fe20000201000 */
[----:B------:R-:W3:Y:S01]  /*06d0*/  @!UP2 S2UR UR10, SR_CgaCtaId ;  /* 0x00000000000aa9c3 */ /* 0x000ee20000008800 */
[----:B------:R-:W-:Y:S01]  /*06e0*/  LEA.HI R0, R8, R8, RZ, 0x1 ;  /* 0x0000000808007211 */ /* 0x000fe200078f08ff */
[----:B-1----:R-:W-:Y:S01]  /*06f0*/  IMAD.MOV R12, RZ, RZ, -R12 ;  /* 0x000000ffff0c7224 */ /* 0x002fe200078e0a0c */
[----:B------:R-:W-:Y:S01]  /*0700*/  @!UP2 UMOV UR9, 0x400 ;  /* 0x000004000009a882 */ /* 0x000fe20000000000 */
[----:B------:R-:W-:Y:S01]  /*0710*/  FMUL R2, R2, UR4 ;  /* 0x0000000402027c20 */ /* 0x000fe20008400000 */
[----:B------:R-:W-:Y:S01]  /*0720*/  LOP3.LUT R11, R0, 0xfffffffe, RZ, 0xc0, !PT ;  /* 0xfffffffe000b7812 */ /* 0x000fe200078ec0ff */
[----:B------:R-:W-:Y:S01]  /*0730*/  IMAD R20, R15, R12, UR12 ;  /* 0x0000000c0f147e24 */ /* 0x000fe2000f8e020c */
[----:B------:R-:W-:Y:S01]  /*0740*/  UMOV UR4, 0x20 ;  /* 0x0000002000047882 */ /* 0x000fe20000000000 */
[----:B------:R-:W-:Y:S01]  /*0750*/  IMAD.SHL.U32 R9, R8, 0x4, RZ ;  /* 0x0000000408097824 */ /* 0x000fe200078e00ff */
[----:B------:R-:W-:-:S04]  /*0760*/  @!UP1 UIADD3 UR4, -UR4, 0x100000, URZ ;  /* 0x0010000004049890 */ /* 0x000fc8000fffe13f */
[----:B------:R-:W-:Y:S02]  /*0770*/  @!UP1 USHF.L.U32 UR5, UR4, 0xb, URZ ;  /* 0x0000000b04059899 */ /* 0x000fe4000800063f */
[----:B------:R-:W-:Y:S01]  /*0780*/  @!UP1 USHF.L.U32 UR4, UR4, 0x1, URZ ;  /* 0x0000000104049899 */ /* 0x000fe2000800063f */
[C---:B------:R-:W-:Y:S01]  /*0790*/  IMAD.IADD R11, R8.reuse, 0x1, -R11 ;  /* 0x00000001080b7824 */ /* 0x040fe200078e0a0b */
[----:B------:R-:W1:Y:S01]  /*07a0*/  F2I.U32.TRUNC.NTZ R2, R2 ;  /* 0x0000000200027305 */ /* 0x000e62000020f000 */
[----:B------:R-:W-:Y:S01]  /*07b0*/  VOTEU.ALL UP4, P1 ;  /* 0x00000000003f7886 */ /* 0x000fe20000880000 */
[----:B------:R-:W-:Y:S01]  /*07c0*/  LOP3.LUT R88, R8, 0xc, R9, 0x78, !PT ;  /* 0x0000000c08587812 */ /* 0x000fe200078e7809 */
[----:B--2---:R-:W-:Y:S01]  /*07d0*/  @!UP1 ULEA UR8, UR7, UR6, 0x18 ;  /* 0x0000000607089291 */ /* 0x004fe2000f8ec03f */
[----:B------:R-:W-:Y:S01]  /*07e0*/  ISETP.NE.AND P3, PT, R11, R20, PT ;  /* 0x000000140b00720c */ /* 0x000fe20003f65270 */
[----:B------:R-:W-:-:S04]  /*07f0*/  @!UP2 UIADD3 UR6, -UR11, 0x100000, URZ ;  /* 0x001000000b06a890 */ /* 0x000fc8000fffe13f */
[----:B------:R-:W-:Y:S02]  /*0800*/  @!UP2 USHF.L.U32 UR7, UR6, 0xb, URZ ;  /* 0x0000000b0607a899 */ /* 0x000fe4000800063f */
[----:B------:R-:W-:Y:S01]  /*0810*/  @!UP2 USHF.L.U32 UR6, UR6, 0x1, URZ ;  /* 0x000000010606a899 */ /* 0x000fe2000800063f */
[----:B------:R-:W-:Y:S01]  /*0820*/  ISETP.GE.U32.AND P6, PT, R33, 0x2, PT ;  /* 0x000000022100780c */ /* 0x000fe20003fc6070 */
[----:B------:R-:W-:Y:S01]  /*0830*/  VOTEU.ALL UP5, P1 ;  /* 0x00000000003f7886 */ /* 0x000fe200008a0000 */
[----:B------:R-:W-:Y:S01]  /*0840*/  VOTEU.ALL UP1, P0 ;  /* 0x00000000003f7886 */ /* 0x000fe20000020000 */
[----:B------:R-:W-:Y:S02]  /*0850*/  LOP3.LUT P0, RZ, R4, 0x7, RZ, 0xc0, !PT ;  /* 0x0000000704ff7812 */ /* 0x000fe4000780c0ff */
[----:B------:R-:W-:Y:S01]  /*0860*/  R2UR UR43, R16 ;  /* 0x00000000102b72ca */ /* 0x000fe200000e0000 */
[----:B---3--:R-:W-:Y:S01]  /*0870*/  @!UP2 ULEA UR9, UR10, UR9, 0x18 ;  /* 0x000000090a09a291 */ /* 0x008fe2000f8ec03f */
[C---:B------:R-:W-:Y:S01]  /*0880*/  ISETP.LT.U32.AND P0, PT, R88.reuse, 0x2, !P0 ;  /* 0x000000025800780c */ /* 0x040fe20004701070 */
[----:B-1----:R-:W-:Y:S01]  /*0890*/  IMAD.MOV R24, RZ, RZ, -R2 ;  /* 0x000000ffff187224 */ /* 0x002fe200078e0a02 */
[----:B------:R-:W-:Y:S01]  /*08a0*/  VOTEU.ALL UP2, P1 ;  /* 0x00000000003f7886 */ /* 0x000fe20000840000 */
[----:B------:R-:W-:Y:S01]  /*08b0*/  @P3 LEA.HI R0, R88, R88, RZ, 0x1 ;  /* 0x0000005858003211 */ /* 0x000fe200078f08ff */
[----:B------:R-:W1:Y:S02]  /*08c0*/  FENCE.VIEW.ASYNC.S ;  /* 0x00000000000073c6 */ /* 0x000e640000000000 */
[----:B-1----:R1:W2:Y:S01]  /*08d0*/  @!UP0 SYNCS.EXCH.64 URZ, [UR8+0xc0], UR4 ;  /* 0x0000c004083f85b2 */ /* 0x0022a20008000100 */
[----:B------:R-:W-:Y:S01]  /*08e0*/  ISETP.NE.AND P1, PT, R14, 0x3, PT ;  /* 0x000000030e00780c */ /* 0x000fe20003f25270 */
[----:B0-----:R-:W-:Y:S01]  /*08f0*/  IMAD R9, R21, R24, R6 ;  /* 0x0000001815097224 */ /* 0x001fe200078e0206 */
[----:B------:R-:W-:-:S02]  /*0900*/  @P3 SHF.R.S32.HI R0, RZ, 0x1, R0 ;  /* 0x00000001ff003819 */ /* 0x000fc40000011400 */
[----:B------:R-:W-:Y:S02]  /*0910*/  ISETP.EQ.OR P1, PT, R14, RZ, !P1 ;  /* 0x000000ff0e00720c */ /* 0x000fe40004f22670 */
[----:B------:R-:W-:Y:S02]  /*0920*/  @P3 ISETP.NE.AND P5, PT, R0, R9, PT ;  /* 0x000000090000320c */ /* 0x000fe40003fa5270 */
[----:B------:R-:W-:Y:S02]  /*0930*/  ISETP.EQ.AND P1, PT, R10, RZ, P1 ;  /* 0x000000ff0a00720c */ /* 0x000fe40000f22270 */
[----:B------:R-:W-:Y:S02]  /*0940*/  SEL R0, RZ, 0x1, !P0 ;  /* 0x00000001ff007807 */ /* 0x000fe40004000000 */
[----:B------:R-:W-:Y:S02]  /*0950*/  @P3 SEL R89, RZ, 0x1, P5 ;  /* 0x00000001ff593807 */ /* 0x000fe40002800000 */
[----:B------:R-:W-:Y:S01]  /*0960*/  SEL R23, RZ, 0x1, !P1 ;  /* 0x00000001ff177807 */ /* 0x000fe20004800000 */
[----:B------:R1:W0:Y:S01]  /*0970*/  @!UP1 SYNCS.EXCH.64 URZ, [UR8+0xc8], UR4 ;  /* 0x0000c804083f95b2 */ /* 0x0002220008000100 */
[----:B------:R-:W-:Y:S01]  /*0980*/  NOP ;  /* 0x0000000000007918 */ /* 0x000fe20000000000 */
[----:B------:R-:W-:-:S02]  /*0990*/  LOP3.LUT R89, R89, R0, RZ, 0xc0, !PT ;  /* 0x0000000059597212 */ /* 0x000fc400078ec0ff */
[----:B------:R-:W-:Y:S01]  /*09a0*/  SEL R23, R23, 0x2, P6 ;  /* 0x0000000217177807 */ /* 0x000fe20003000000 */
[----:B------:R1:W3:Y:S01]  /*09b0*/  @!UP2 SYNCS.EXCH.64 URZ, [UR9+0xa0], UR6 ;  /* 0x0000a006093fa5b2 */ /* 0x0002e20008000100 */
[----:B------:R1:W4:Y:S01]  /*09c0*/  @!UP3 SYNCS.EXCH.64 URZ, [UR9+0xa8], UR6 ;  /* 0x0000a806093fb5b2 */ /* 0x0003220008000100 */
[----:B------:R1:W0:Y:S01]  /*09d0*/  @!UP4 SYNCS.EXCH.64 URZ, [UR9+0xb0], UR6 ;  /* 0x0000b006093fc5b2 */ /* 0x0002220008000100 */
[----:B------:R1:W0:Y:S01]  /*09e0*/  @!UP5 SYNCS.EXCH.64 URZ, [UR9+0xb8], UR6 ;  /* 0x0000b806093fd5b2 */ /* 0x0002220008000100 */
[----:B------:R-:W-:Y:S01]  /*09f0*/  NOP ;  /* 0x0000000000007918 */ /* 0x000fe20000000000 */
[----:B-12---:R-:W-:Y:S05]  /*0a00*/  @!P2 BRA `(.L_x_4) ;  /* 0x000000000008a947 */ /* 0x006fea0003800000 */
[----:B0--34-:R-:W-:Y:S01]  /*0a10*/  UCGABAR_ARV ;  /* 0x00000000000079c7 */ /* 0x019fe20008000000 */
[----:B------:R-:W-:Y:S05]  /*0a20*/  BRA `(.L_x_5) ;  /* 0x0000000000047947 */ /* 0x000fea0003800000 */
.L_x_4:
[----:B0--34-:R-:W-:Y:S01]  /*0a30*/  NOP ;  /* 0x0000000000007918 */ /* 0x019fe20000000000 */
.L_x_5:
[----:B------:R-:W-:Y:S01]  /*0a40*/  ULDC.64 UR4, c[0x0][0x598] ;  /* 0x0001660000047ab9 */ /* 0x000fe20000000a00 */
[----:B------:R-:W-:Y:S01]  /*0a50*/  ULDC.64 UR36, c[0x0][0x208] ;  /* 0x0000820000247ab9 */ /* 0x000fe20000000a00 */
[----:B------:R-:W-:-:S04]  /*0a60*/  ISETP.NE.U32.AND P0, PT, RZ, UR4, PT ;  /* 0x00000004ff007c0c */ /* 0x000fc8000bf05070 */
[----:B------:R-:W-:-:S13]  /*0a70*/  ISETP.NE.AND.EX P0, PT, RZ, UR5, PT, P0 ;  /* 0x00000005ff007c0c */ /* 0x000fda000bf05300 */
[----:B------:R-:W-:Y:S05]  /*0a80*/  @!P0 BRA `(.L_x_6) ;  /* 0x00000000001c8947 */ /* 0x000fea0003800000 */
[----:B------:R-:W0:Y:S02]  /*0a90*/  LDC.64 R8, c[0x0][0x598] ;  /* 0x00016600ff087b82 */ /* 0x000e240000000a00 */
[----:B0-----:R-:W2:Y:S02]  /*0aa0*/  LDG.E.64 R8, desc[UR36][R8.64] ;  /* 0x0000002408087981 */ /* 0x001ea4000c1e1b00 */
[----:B--2---:R-:W-:-:S04]  /*0ab0*/  ISETP.NE.U32.AND P0, PT, R8, RZ, PT ;  /* 0x000000ff0800720c */ /* 0x004fc80003f05070 */
[----:B------:R-:W-:-:S13]  /*0ac0*/  ISETP.NE.AND.EX P0, PT, R9, RZ, PT, P0 ;  /* 0x000000ff0900720c */ /* 0x000fda0003f05300 */
[----:B------:R-:W-:Y:S05]  /*0ad0*/  @!P0 BRA `(.L_x_6) ;  /* 0x0000000000088947 */ /* 0x000fea0003800000 */
[----:B------:R0:W5:Y:S01]  /*0ae0*/  LD.E R90, desc[UR36][R8.64] ;  /* 0x00000024085a7980 */ /* 0x000162000c101900 */
[----:B------:R-:W-:Y:S05]  /*0af0*/  BRA `(.L_x_7) ;  /* 0x0000000000247947 */ /* 0x000fea0003800000 */
.L_x_6:
[----:B------:R-:W-:Y:S02]  /*0b00*/  ULDC.64 UR4, c[0x0][0x588] ;  /* 0x0001620000047ab9 */ /* 0x000fe40000000a00 */
[----:B------:R-:W-:-:S04]  /*0b10*/  ISETP.NE.U32.AND P0, PT, RZ, UR4, PT ;  /* 0x00000004ff007c0c */ /* 0x000fc8000bf05070 */
[----:B------:R-:W-:-:S13]  /*0b20*/  ISETP.NE.AND.EX P0, PT, RZ, UR5, PT, P0 ;  /* 0x00000005ff007c0c */ /* 0x000fda000bf05300 */
[----:B------:R-:W-:Y:S05]  /*0b30*/  @!P0 BRA `(.L_x_8) ;  /* 0x00000000000c8947 */ /* 0x000fea0003800000 */
[----:B------:R-:W0:Y:S02]  /*0b40*/  LDC.64 R90, c[0x0][0x588] ;  /* 0x00016200ff5a7b82 */ /* 0x000e240000000a00 */
[----:B0-----:R1:W5:Y:S01]  /*0b50*/  LDG.E R90, desc[UR36][R90.64] ;  /* 0x000000245a5a7981 */ /* 0x001362000c1e1900 */
[----:B------:R-:W-:Y:S05]  /*0b60*/  BRA `(.L_x_7) ;  /* 0x0000000000087947 */ /* 0x000fea0003800000 */
.L_x_8:
[----:B------:R-:W-:Y:S02]  /*0b70*/  ULDC UR4, c[0x0][0x580] ;  /* 0x0001600000047ab9 */ /* 0x000fe40000000800 */
[----:B------:R-:W-:-:S07]  /*0b80*/  IMAD.U32 R90, RZ, RZ, UR4 ;  /* 0x00000004ff5a7e24 */ /* 0x000fce000f8e00ff */
.L_x_7:
[----:B------:R-:W-:Y:S02]  /*0b90*/  ULDC.64 UR4, c[0x0][0x5a0] ;  /* 0x0001680000047ab9 */ /* 0x000fe40000000a00 */
[----:B------:R-:W-:-:S04]  /*0ba0*/  ISETP.NE.U32.AND P0, PT, RZ, UR4, PT ;  /* 0x00000004ff007c0c */ /* 0x000fc8000bf05070 */
[----:B------:R-:W-:-:S13]  /*0bb0*/  ISETP.NE.AND.EX P0, PT, RZ, UR5, PT, P0 ;  /* 0x00000005ff007c0c */ /* 0x000fda000bf05300 */
[----:B------:R-:W-:Y:S05]  /*0bc0*/  @!P0 BRA `(.L_x_9) ;  /* 0x00000000001c8947 */ /* 0x000fea0003800000 */
[----:B0-----:R-:W0:Y:S02]  /*0bd0*/  LDC.64 R8, c[0x0][0x5a0] ;  /* 0x00016800ff087b82 */ /* 0x001e240000000a00 */
[----:B0-----:R-:W2:Y:S02]  /*0be0*/  LDG.E.64 R8, desc[UR36][R8.64] ;  /* 0x0000002408087981 */ /* 0x001ea4000c1e1b00 */
[----:B--2---:R-:W-:-:S04]  /*0bf0*/  ISETP.NE.U32.AND P0, PT, R8, RZ, PT ;  /* 0x000000ff0800720c */ /* 0x004fc80003f05070 */
[----:B------:R-:W-:-:S13]  /*0c00*/  ISETP.NE.AND.EX P0, PT, R9, RZ, PT, P0 ;  /* 0x000000ff0900720c */ /* 0x000fda0003f05300 */
[----:B------:R-:W-:Y:S05]  /*0c10*/  @!P0 BRA `(.L_x_9) ;  /* 0x0000000000088947 */ /* 0x000fea0003800000 */
[----:B-1----:R0:W5:Y:S01]  /*0c20*/  LD.E R91, desc[UR36][R8.64] ;  /* 0x00000024085b7980 */ /* 0x002162000c101900 */
[----:B------:R-:W-:Y:S05]  /*0c30*/  BRA `(.L_x_10) ;  /* 0x0000000000247947 */ /* 0x000fea0003800000 */
.L_x_9:
[----:B------:R-:W-:Y:S02]  /*0c40*/  ULDC.64 UR4, c[0x0][0x590] ;  /* 0x0001640000047ab9 */ /* 0x000fe40000000a00 */
[----:B------:R-:W-:-:S04]  /*0c50*/  ISETP.NE.U32.AND P0, PT, RZ, UR4, PT ;  /* 0x00000004ff007c0c */ /* 0x000fc8000bf05070 */
[----:B------:R-:W-:-:S13]  /*0c60*/  ISETP.NE.AND.EX P0, PT, RZ, UR5, PT, P0 ;  /* 0x00000005ff007c0c */ /* 0x000fda000bf05300 */
[----:B------:R-:W-:Y:S05]  /*0c70*/  @!P0 BRA `(.L_x_11) ;  /* 0x00000000000c8947 */ /* 0x000fea0003800000 */
[----:B0-----:R-:W1:Y:S02]  /*0c80*/  LDC.64 R8, c[0x0][0x590] ;  /* 0x00016400ff087b82 */ /* 0x001e640000000a00 */
[----:B-1----:R1:W5:Y:S01]  /*0c90*/  LDG.E R91, desc[UR36][R8.64] ;  /* 0x00000024085b7981 */ /* 0x002362000c1e1900 */
[----:B------:R-:W-:Y:S05]  /*0ca0*/  BRA `(.L_x_10) ;  /* 0x0000000000087947 */ /* 0x000fea0003800000 */
.L_x_11:
[----:B------:R-:W-:Y:S02]  /*0cb0*/  ULDC UR4, c[0x0][0x584] ;  /* 0x0001610000047ab9 */ /* 0x000fe40000000800 */
[----:B-1----:R-:W-:-:S07]  /*0cc0*/  IMAD.U32 R91, RZ, RZ, UR4 ;  /* 0x00000004ff5b7e24 */ /* 0x002fce000f8e00ff */
.L_x_10:
[----:B------:R-:W2:Y:S01]  /*0cd0*/  LDC R2, c[0x0][0x65c] ;  /* 0x00019700ff027b82 */ /* 0x000ea20000000800 */
[----:B------:R-:W-:Y:S01]  /*0ce0*/  ULDC UR6, c[0x0][0x28c] ;  /* 0x0000a30000067ab9 */ /* 0x000fe20000000800 */
[----:B------:R-:W-:Y:S01]  /*0cf0*/  ISETP.NE.AND P0, PT, R10, 0x2, PT ;  /* 0x000000020a00780c */ /* 0x000fe20003f05270 */
[----:B------:R-:W-:Y:S01]  /*0d00*/  UIADD3 UR6, UR6, 0x7f, URZ ;  /* 0x0000007f06067890 */ /* 0x000fe2000fffe03f */
[----:B01----:R-:W-:Y:S01]  /*0d10*/  IMAD.U32 R8, RZ, RZ, UR12 ;  /* 0x0000000cff087e24 */ /* 0x003fe2000f8e00ff */
[----:B------:R-:W-:Y:S01]  /*0d20*/  UMOV UR38, URZ ;  /* 0x0000003f00267c82 */ /* 0x000fe20008000000 */
[----:B------:R-:W-:Y:S01]  /*0d30*/  UMOV UR39, URZ ;  /* 0x0000003f00277c82 */ /* 0x000fe20008000000 */
[----:B------:R-:W-:Y:S01]  /*0d40*/  USHF.R.S32.HI UR7, URZ, 0x1f, UR6 ;  /* 0x0000001f3f077899 */ /* 0x000fe20008011406 */
[----:B------:R-:W-:-:S03]  /*0d50*/  ULDC.64 UR8, c[0x0][0x650] ;  /* 0x0001940000087ab9 */ /* 0x000fc60000000a00 */
[----:B------:R-:W-:-:S04]  /*0d60*/  ULEA.HI UR7, UR7, UR6, URZ, 0x7 ;  /* 0x0000000607077291 */ /* 0x000fc8000f8f383f */
[----:B------:R-:W-:Y:S01]  /*0d70*/  USHF.R.S32.HI UR40, URZ, 0x7, UR7 ;  /* 0x000000073f287899 */ /* 0x000fe20008011407 */
[----:B--2---:R-:W-:-:S13]  /*0d80*/  ISETP.NE.AND P1, PT, R2, 0x1, PT ;  /* 0x000000010200780c */ /* 0x004fda0003f25270 */
[----:B------:R-:W0:Y:S01]  /*0d90*/  @P1 LDC R17, c[0x0][0x10] ;  /* 0x00000400ff111b82 */ /* 0x000e220000000800 */
[----:B------:R-:W-:Y:S02]  /*0da0*/  @P1 IMAD.MOV.U32 R7, RZ, RZ, RZ ;  /* 0x000000ffff071224 */ /* 0x000fe400078e00ff */
[----:B------:R-:W-:-:S05]  /*0db0*/  @P1 IMAD.MOV.U32 R9, RZ, RZ, RZ ;  /* 0x000000ffff091224 */ /* 0x000fca00078e00ff */
[----:B------:R-:W1:Y:S01]  /*0dc0*/  @!P1 LDC R11, c[0x0][0xc] ;  /* 0x00000300ff0b9b82 */ /* 0x000e620000000800 */
[----:B------:R-:W-:Y:S01]  /*0dd0*/  ULDC UR4, c[0x0][0xc] ;  /* 0x0000030000047ab9 */ /* 0x000fe20000000800 */
[----:B------:R-:W-:Y:S02]  /*0de0*/  ULDC UR5, c[0x0][0x10] ;  /* 0x0000040000057ab9 */ /* 0x000fe40000000800 */
[----:B------:R-:W-:-:S04]  /*0df0*/  UIMAD.WIDE.U32 UR4, UR4, UR5, URZ ;  /* 0x00000005040472a5 */ /* 0x000fc8000f8e003f */
[----:B------:R-:W2:Y:S01]  /*0e00*/  LDC R0, c[0x0][0x14] ;  /* 0x00000500ff007b82 */ /* 0x000ea20000000800 */
[----:B0-----:R-:W-:-:S04]  /*0e10*/  @P1 IMAD.WIDE.U32 R16, R17, UR12, R6 ;  /* 0x0000000c11101c25 */ /* 0x001fc8000f8e0006 */
[----:B------:R-:W-:Y:S02]  /*0e20*/  @P1 IMAD.IADD R17, R17, 0x1, R9 ;  /* 0x0000000111111824 */ /* 0x000fe400078e0209 */
[----:B------:R-:W-:Y:S02]  /*0e30*/  IMAD.MOV.U32 R9, RZ, RZ, RZ ;  /* 0x000000ffff097224 */ /* 0x000fe400078e00ff */
[----:B-1----:R-:W-:-:S04]  /*0e40*/  @!P1 IMAD.WIDE.U32 R8, R6, R11, R8 ;  /* 0x0000000b06089225 */ /* 0x002fc800078e0008 */
[----:B------:R-:W-:Y:S02]  /*0e50*/  @!P1 IMAD.MOV.U32 R16, RZ, RZ, R8 ;  /* 0x000000ffff109224 */ /* 0x000fe400078e0008 */
[----:B--2---:R-:W-:-:S04]  /*0e60*/  IMAD.WIDE.U32 R12, R0, UR4, RZ ;  /* 0x00000004000c7c25 */ /* 0x004fc8000f8e00ff */
[----:B------:R-:W-:Y:S01]  /*0e70*/  IMAD R10, R0, UR5, RZ ;  /* 0x00000005000a7c24 */ /* 0x000fe2000f8e02ff */
[----:B------:R0:W-:Y:S01]  /*0e80*/  STL.64 [R1], R12 ;  /* 0x0000000c01007387 */ /* 0x0001e20000100a00 */
[----:B------:R-:W-:Y:S02]  /*0e90*/  @!P1 IMAD.MOV.U32 R17, RZ, RZ, R9 ;  /* 0x000000ffff119224 */ /* 0x000fe400078e0009 */
[----:B------:R-:W-:Y:S01]  /*0ea0*/  IMAD.IADD R0, R13, 0x1, R10 ;  /* 0x000000010d007824 */ /* 0x000fe200078e020a */
[----:B------:R-:W-:Y:S06]  /*0eb0*/  @P0 BRA `(.L_x_12) ;  /* 0x0000000000200947 */ /* 0x000fec0003800000 */
[----:B------:R-:W-:Y:S01]  /*0ec0*/  UISETP.GE.U32.AND UP0, UPT, UR40, 0x9, UPT ;  /* 0x000000092800788c */ /* 0x000fe2000bf06070 */
[----:B------:R-:W-:Y:S01]  /*0ed0*/  IADD3 R16, P0, R16, R12, RZ ;  /* 0x0000000c10107210 */ /* 0x000fe20007f1e0ff */
[----:B------:R-:W-:Y:S01]  /*0ee0*/  UIMAD.WIDE.U32 UR4, UR40, 0x38e38e39, URZ ;  /* 0x38e38e39280478a5 */ /* 0x000fe2000f8e003f */
[----:B------:R-:W-:-:S03]  /*0ef0*/  UMOV UR39, URZ ;  /* 0x0000003f00277c82 */ /* 0x000fc60008000000 */
[----:B------:R-:W-:Y:S01]  /*0f00*/  USHF.R.U32.HI UR4, URZ, 0x1, UR5 ;  /* 0x000000013f047899 */ /* 0x000fe20008011605 */
[----:B------:R-:W-:-:S03]  /*0f10*/  IMAD.X R17, R0, 0x1, R17, P0 ;  /* 0x0000000100117824 */ /* 0x000fc600000e0611 */
[----:B------:R-:W-:Y:S02]  /*0f20*/  UIMAD UR38, UR4, -0x9, UR40 ;  /* 0xfffffff7042678a4 */ /* 0x000fe4000f8e0228 */
[----:B------:R-:W-:-:S12]  /*0f30*/  @UP0 ULOP3.LUT UR39, UR4, 0x1, URZ, 0xc0, !UPT ;  /* 0x0000000104270892 */ /* 0x000fd8000f8ec03f */
.L_x_12:
[----:B------:R-:W-:Y:S01]  /*0f40*/  ISETP.GE.U32.AND P0, PT, R16, UR8, PT ;  /* 0x0000000810007c0c */ /* 0x000fe2000bf06070 */
[----:B------:R-:W-:Y:S01]  /*0f50*/  IMAD.MOV.U32 R22, RZ, RZ, -0x1 ;  /* 0xffffffffff167424 */ /* 0x000fe200078e00ff */
[----:B------:R-:W-:Y:S01]  /*0f60*/  PRMT R8, RZ, 0x7610, R8 ;  /* 0x00007610ff087816 */ /* 0x000fe20000000008 */
[----:B------:R-:W-:Y:S01]  /*0f70*/  IMAD.MOV.U32 R19, RZ, RZ, -0x1 ;  /* 0xffffffffff137424 */ /* 0x000fe200078e00ff */
[----:B------:R-:W-:Y:S01]  /*0f80*/  ISETP.GE.U32.AND.EX P0, PT, R17, UR9, PT, P0 ;  /* 0x0000000911007c0c */ /* 0x000fe2000bf06100 */
[----:B------:R-:W-:-:S12]  /*0f90*/  IMAD.MOV.U32 R18, RZ, RZ, -0x1 ;  /* 0xffffffffff127424 */ /* 0x000fd800078e00ff */
[----:B------:R-:W-:Y:S05]  /*0fa0*/  @P0 BRA `(.L_x_13) ;  /* 0x0000000400240947 */ /* 0x000fea0003800000 */
[----:B------:R-:W1:Y:S01]  /*0fb0*/  LDC.64 R18, c[0x0][0x628] ;  /* 0x00018a00ff127b82 */ /* 0x000e620000000a00 */
[----:B------:R-:W-:Y:S02]  /*0fc0*/  IMAD.MOV.U32 R8, RZ, RZ, R16 ;  /* 0x000000ffff087224 */ /* 0x000fe400078e0010 */
[----:B------:R-:W-:-:S05]  /*0fd0*/  IMAD.MOV.U32 R9, RZ, RZ, R17 ;  /* 0x000000ffff097224 */ /* 0x000fca00078e0011 */
[----:B------:R-:W2:Y:S08]  /*0fe0*/  LDC R22, c[0x0][0x630] ;  /* 0x00018c00ff167b82 */ /* 0x000eb00000000800 */
[----:B------:R-:W3:Y:S01]  /*0ff0*/  LDC.64 R26, c[0x0][0x620] ;  /* 0x00018800ff1a7b82 */ /* 0x000ee20000000a00 */
[----:B-1----:R-:W-:-:S04]  /*1000*/  ISETP.NE.U32.AND P0, PT, R18, RZ, PT ;  /* 0x000000ff1200720c */ /* 0x002fc80003f05070 */
[----:B------:R-:W-:-:S13]  /*1010*/  ISETP.NE.AND.EX P0, PT, R19, RZ, PT, P0 ;  /* 0x000000ff1300720c */ /* 0x000fda0003f05300 */
[----:B--23--:R-:W-:Y:S05]  /*1020*/  @!P0 BRA `(.L_x_14) ;  /* 0x0000000000288947 */ /* 0x00cfea0003800000 */
[----:B0-----:R-:W0:Y:S02]  /*1030*/  LDC R13, c[0x0][0x634] ;  /* 0x00018d00ff0d7b82 */ /* 0x001e240000000800 */
[----:B0-----:R-:W-:-:S05]  /*1040*/  IADD3 R13, P0, R16, R13, RZ ;  /* 0x0000000d100d7210 */ /* 0x001fca0007f1e0ff */
[----:B------:R-:W-:-:S04]  /*1050*/  IMAD.X R15, RZ, RZ, R17, P0 ;  /* 0x000000ffff0f7224 */ /* 0x000fc800000e0611 */
[----:B------:R-:W-:-:S04]  /*1060*/  IMAD.WIDE.U32 R8, R15, R18, RZ ;  /* 0x000000120f087225 */ /* 0x000fc800078e00ff */
[----:B------:R-:W-:-:S04]  /*1070*/  IMAD.WIDE.U32 R10, P0, R13, R19, R8 ;  /* 0x000000130d0a7225 */ /* 0x000fc80007800008 */
[----:B------:R-:W-:-:S04]  /*1080*/  IMAD.WIDE.U32 R8, R13, R18, RZ ;  /* 0x000000120d087225 */ /* 0x000fc800078e00ff */
[----:B------:R-:W-:Y:S01]  /*1090*/  IMAD.X R13, RZ, RZ, RZ, P0 ;  /* 0x000000ffff0d7224 */ /* 0x000fe200000e06ff */
[----:B------:R-:W-:Y:S01]  /*10a0*/  IADD3 RZ, P0, R9, R10, RZ ;  /* 0x0000000a09ff7210 */ /* 0x000fe20007f1e0ff */
[----:B------:R-:W-:-:S04]  /*10b0*/  IMAD.MOV.U32 R12, RZ, RZ, R11 ;  /* 0x000000ffff0c7224 */ /* 0x000fc800078e000b */
[----:B------:R-:W-:-:S08]  /*10c0*/  IMAD.WIDE.U32.X R8, R15, R19, R12, P0 ;  /* 0x000000130f087225 */ /* 0x000fd000000e040c */
.L_x_14:
[----:B------:R-:W1:Y:S01]  /*10d0*/  LDC.64 R28, c[0x0][0x640] ;  /* 0x00019000ff1c7b82 */ /* 0x000e620000000a00 */
[-CC-:B------:R-:W-:Y:S01]  /*10e0*/  SHF.R.U64 R32, R8, R22.reuse, R9.reuse ;  /* 0x0000001608207219 */ /* 0x180fe20000001209 */
[----:B------:R-:W-:Y:S01]  /*10f0*/  IMAD.MOV.U32 R31, RZ, RZ, 0x1 ;  /* 0x00000001ff1f7424 */ /* 0x000fe200078e00ff */
[----:B------:R-:W-:Y:S02]  /*1100*/  SHF.R.U32.HI R8, RZ, R22, R9 ;  /* 0x00000016ff087219 */ /* 0x000fe40000011609 */
[----:B------:R-:W-:-:S03]  /*1110*/  IADD3 R11, P0, RZ, -R32, RZ ;  /* 0x80000020ff0b7210 */ /* 0x000fc60007f1e0ff */
[----:B0-----:R-:W0:Y:S02]  /*1120*/  LDC R12, c[0x0][0x618] ;  /* 0x00018600ff0c7b82 */ /* 0x001e240000000800 */
[----:B------:R-:W-:-:S04]  /*1130*/  IMAD.X R9, RZ, RZ, ~R8, P0 ;  /* 0x000000ffff097224 */ /* 0x000fc800000e0e08 */
[-C--:B------:R-:W-:Y:S02]  /*1140*/  IMAD R10, R9, R26.reuse, RZ ;  /* 0x0000001a090a7224 */ /* 0x080fe400078e02ff */
[----:B------:R-:W2:Y:S01]  /*1150*/  LDC R13, c[0x0][0x608] ;  /* 0x00018200ff0d7b82 */ /* 0x000ea20000000800 */
[----:B------:R-:W-:-:S04]  /*1160*/  IMAD.WIDE.U32 R8, R11, R26, R16 ;  /* 0x0000001a0b087225 */ /* 0x000fc800078e0010 */
[----:B------:R-:W-:-:S03]  /*1170*/  IMAD R11, R11, R27, R10 ;  /* 0x0000001b0b0b7224 */ /* 0x000fc600078e020a */
[----:B------:R-:W3:Y:S01]  /*1180*/  LDC R18, c[0x0][0x658] ;  /* 0x00019600ff127b82 */ /* 0x000ee20000000800 */
[----:B------:R-:W-:Y:S01]  /*1190*/  IMAD.IADD R9, R9, 0x1, R11 ;  /* 0x0000000109097824 */ /* 0x000fe200078e020b */
[----:B-1----:R-:W-:Y:S01]  /*11a0*/  ISETP.NE.U32.AND P0, PT, R28, RZ, PT ;  /* 0x000000ff1c00720c */ /* 0x002fe20003f05070 */
[----:B------:R-:W-:-:S03]  /*11b0*/  IMAD.MOV.U32 R11, RZ, RZ, -0x1 ;  /* 0xffffffffff0b7424 */ /* 0x000fc600078e00ff */
[----:B------:R-:W-:Y:S02]  /*11c0*/  ISETP.NE.AND.EX P0, PT, R29, RZ, PT, P0 ;  /* 0x000000ff1d00720c */ /* 0x000fe40003f05300 */
[----:B------:R-:W1:Y:S01]  /*11d0*/  LDC R27, c[0x0][0x600] ;  /* 0x00018000ff1b7b82 */ /* 0x000e620000000800 */
[-CC-:B0-----:R-:W-:Y:S02]  /*11e0*/  SHF.R.U64 R25, R8, R12.reuse, R9.reuse ;  /* 0x0000000c08197219 */ /* 0x181fe40000001209 */
[----:B------:R-:W-:-:S05]  /*11f0*/  SHF.R.U32.HI R8, RZ, R12, R9 ;  /* 0x0000000cff087219 */ /* 0x000fca0000011609 */
[----:B------:R-:W0:Y:S01]  /*1200*/  LDC R22, c[0x0][0x648] ;  /* 0x00019200ff167b82 */ /* 0x000e220000000800 */
[-CC-:B--2---:R-:W-:Y:S02]  /*1210*/  SHF.R.U64 R34, R25, R13.reuse, R8.reuse ;  /* 0x0000000d19227219 */ /* 0x184fe40000001208 */
[----:B------:R-:W-:-:S05]  /*1220*/  SHF.R.U32.HI R9, RZ, R13, R8 ;  /* 0x0000000dff097219 */ /* 0x000fca0000011608 */
[----:B------:R-:W2:Y:S01]  /*1230*/  LDC R26, c[0x0][0x638] ;  /* 0x00018e00ff1a7b82 */ /* 0x000ea20000000800 */
[-C--:B---3--:R-:W-:Y:S02]  /*1240*/  SHF.L.U32 R8, R11, R18.reuse, RZ ;  /* 0x000000120b087219 */ /* 0x088fe400000006ff */
[--C-:B------:R-:W-:Y:S02]  /*1250*/  SHF.R.U64 R36, R34, R18, R9.reuse ;  /* 0x0000001222247219 */ /* 0x100fe40000001209 */
[----:B------:R-:W-:Y:S02]  /*1260*/  LOP3.LUT R15, RZ, R8, RZ, 0x33, !PT ;  /* 0x00000008ff0f7212 */ /* 0x000fe400078e33ff */
[----:B------:R-:W-:Y:S01]  /*1270*/  SHF.R.U32.HI R9, RZ, R18, R9 ;  /* 0x00000012ff097219 */ /* 0x000fe20000011609 */
[----:B------:R-:W3:Y:S01]  /*1280*/  LDC R30, c[0x0][0x610] ;  /* 0x00018400ff1e7b82 */ /* 0x000ee20000000800 */
[----:B------:R-:W-:Y:S01]  /*1290*/  IMAD.MOV.U32 R8, RZ, RZ, R36 ;  /* 0x000000ffff087224 */ /* 0x000fe200078e0024 */
[----:B------:R-:W-:Y:S06]  /*12a0*/  @!P0 BRA `(.L_x_15) ;  /* 0x0000000000288947 */ /* 0x000fec0003800000 */
[----:B------:R-:W4:Y:S02]  /*12b0*/  LDC R13, c[0x0][0x64c] ;  /* 0x00019300ff0d7b82 */ /* 0x000f240000000800 */
[----:B----4-:R-:W-:-:S05]  /*12c0*/  IADD3 R13, P0, R36, R13, RZ ;  /* 0x0000000d240d7210 */ /* 0x010fca0007f1e0ff */
        /* <DEDUP_REMOVED lines=8> */
.L_x_15:
[----:B0-----:R-:W-:Y:S01]  /*1350*/  SHF.R.U64 R9, R8, R22, R9 ;  /* 0x0000001608097219 */ /* 0x001fe20000001209 */
[----:B-1----:R-:W-:Y:S01]  /*1360*/  VIADD R10, R27, 0xffffffff ;  /* 0xffffffff1b0a7836 */ /* 0x002fe20000000000 */
[----:B------:R-:W-:Y:S01]  /*1370*/  SHF.L.U32 R7, R31, R18, RZ ;  /* 0x000000121f077219 */ /* 0x000fe200000006ff */
[----:B------:R-:W-:Y:S01]  /*1380*/  @P1 IMAD R20, R21, R24, R6 ;  /* 0x0000001815141224 */ /* 0x000fe200078e0206 */
[----:B------:R-:W-:Y:S01]  /*1390*/  LOP3.LUT R8, R34, R15, RZ, 0xc0, !PT ;  /* 0x0000000f22087212 */ /* 0x000fe200078ec0ff */
[----:B------:R-:W-:Y:S01]  /*13a0*/  IMAD.MOV R11, RZ, RZ, -R9 ;  /* 0x000000ffff0b7224 */ /* 0x000fe200078e0a09 */
[----:B------:R-:W-:Y:S01]  /*13b0*/  LOP3.LUT R10, R25, R10, RZ, 0xc0, !PT ;  /* 0x0000000a190a7212 */ /* 0x000fe200078ec0ff */
[----:B------:R-:W-:Y:S02]  /*13c0*/  IMAD.MOV.U32 R18, RZ, RZ, R32 ;  /* 0x000000ffff127224 */ /* 0x000fe400078e0020 */
[----:B------:R-:W-:Y:S02]  /*13d0*/  IMAD R7, R7, R9, R8 ;  /* 0x0000000907077224 */ /* 0x000fe400078e0208 */
[----:B--2---:R-:W-:-:S02]  /*13e0*/  IMAD R6, R11, R26, R36 ;  /* 0x0000001a0b067224 */ /* 0x004fc400078e0224 */
[----:B---3--:R-:W-:Y:S02]  /*13f0*/  IMAD R22, R7, R30, R20 ;  /* 0x0000001e07167224 */ /* 0x008fe400078e0214 */
[----:B------:R-:W-:Y:S02]  /*1400*/  IMAD R7, R6, R27, R10 ;  /* 0x0000001b06077224 */ /* 0x000fe400078e020a */
[----:B------:R-:W-:-:S03]  /*1410*/  IMAD.MOV.U32 R8, RZ, RZ, 0x1 ;  /* 0x00000001ff087424 */ /* 0x000fc600078e00ff */
[----:B------:R-:W-:Y:S02]  /*1420*/  SEL R19, R7, R22, !P1 ;  /* 0x0000001607137207 */ /* 0x000fe40004800000 */
[----:B------:R-:W-:-:S07]  /*1430*/  SEL R22, R22, R7, !P1 ;  /* 0x0000000716167207 */ /* 0x000fce0004800000 */
.L_x_13:
[----:B------:R-:W-:Y:S05]  /*1440*/  @!P2 BRA `(.L_x_16) ;  /* 0x00000000000ca947 */ /* 0x000fea0003800000 */
[----:B------:R-:W-:Y:S01]  /*1450*/  UCGABAR_WAIT ;  /* 0x0000000000007dc7 */ /* 0x000fe20008000000 */
[----:B------:R-:W-:Y:S01]  /*1460*/  CCTL.IVALL ;  /* 0x00000000ff00798f */ /* 0x000fe20002000000 */
[----:B------:R-:W-:Y:S05]  /*1470*/  BRA `(.L_x_17) ;  /* 0x0000000000047947 */ /* 0x000fea0003800000 */
.L_x_16:
[----:B------:R-:W-:Y:S06]  /*1480*/  BAR.SYNC.DEFER_BLOCKING 0x0 ;  /* 0x0000000000007b1d */ /* 0x000fec0000010000 */
.L_x_17:
[----:B------:R-:W-:Y:S05]  /*1490*/  @!P4 BRA `(.L_x_18) ;  /* 0x00000048002cc947 */ /* 0x000fea0003800000 */
[----:B------:R-:W-:-:S13]  /*14a0*/  ISETP.GT.U32.AND P0, PT, R33, 0x1, PT ;  /* 0x000000012100780c */ /* 0x000fda0003f04070 */
[----:B------:R-:W-:Y:S05]  /*14b0*/  @P0 EXIT ;  /* 0x000000000000094d */ /* 0x000fea0003800000 */
.L_x_19:
[----:B------:R-:W-:-:S08]  /*14c0*/  NOP ;  /* 0x0000000000007918 */ /* 0x000fd00000000000 */
[----:B------:R-:W1:Y:S02]  /*14d0*/  USETMAXREG.TRY_ALLOC.CTAPOOL UP0, 0xe8 ;  /* 0x000000e8000079c8 */ /* 0x000e640008000600 */
[----:B-1----:R-:W-:-:S13]  /*14e0*/  PLOP3.LUT P0, PT, PT, PT, UP0, 0x80, 0x0 ;  /* 0x000000000000781c */ /* 0x002fda0003f0f008 */
[----:B------:R-:W-:Y:S05]  /*14f0*/  @!P0 BRA `(.L_x_19) ;  /* 0xfffffffc00f08947 */ /* 0x000fea000383ffff */
[----:B------:R-:W-:-:S13]  /*1500*/  LOP3.LUT P0, RZ, R8, 0xff, RZ, 0xc0, !PT ;  /* 0x000000ff08ff7812 */ /* 0x000fda000780c0ff */
[----:B------:R-:W-:Y:S05]  /*1510*/  @!P0 EXIT ;  /* 0x000000000000894d */ /* 0x000fea0003800000 */
[----:B------:R-:W2:Y:S01]  /*1520*/  LDL.64 R10, [R1] ;  /* 0x00000000010a7983 */ /* 0x000ea20000100a00 */
[CC--:B------:R-:W-:Y:S01]  /*1530*/  LEA.HI R5, R3.reuse, R4.reuse, RZ, 0x2 ;  /* 0x0000000403057211 */ /* 0x0c0fe200078f10ff */
[----:B------:R-:W1:Y:S01]  /*1540*/  S2UR UR4, SR_CgaCtaId ;  /* 0x00000000000479c3 */ /* 0x000e620000008800 */
[----:B------:R-:W-:Y:S01]  /*1550*/  LEA.HI R3, R3, R4, RZ, 0x5 ;  /* 0x0000000403037211 */ /* 0x000fe200078f28ff */
[----:B------:R-:W-:Y:S01]  /*1560*/  UISETP.LT.AND UP0, UPT, UR40, 0x1, UPT ;  /* 0x000000012800788c */ /* 0x000fe2000bf01270 */
[--C-:B------:R-:W-:Y:S01]  /*1570*/  SHF.R.S32.HI R92, RZ, 0x2, R5.reuse ;  /* 0x00000002ff5c7819 */ /* 0x100fe20000011405 */
[----:B------:R-:W-:Y:S01]  /*1580*/  UIADD3 UR5, UR43, -0x1, URZ ;  /* 0xffffffff2b057890 */ /* 0x000fe2000fffe03f */
[----:B------:R-:W-:Y:S01]  /*1590*/  SHF.R.S32.HI R7, RZ, 0x1f, R5 ;  /* 0x0000001fff077819 */ /* 0x000fe20000011405 */
[----:B------:R-:W-:Y:S01]  /*15a0*/  USEL UR42, UR40, 0x1, UP0 ;  /* 0x00000001282a7887 */ /* 0x000fe20008000000 */
[----:B------:R-:W-:Y:S01]  /*15b0*/  SHF.R.S32.HI R3, RZ, 0x5, R3 ;  /* 0x00000005ff037819 */ /* 0x000fe20000011403 */
[----:B------:R-:W3:Y:S01]  /*15c0*/  LDC R96, c[0x0][0x658] ;  /* 0x00019600ff607b82 */ /* 0x000ee20000000800 */
[----:B------:R-:W-:Y:S01]  /*15d0*/  LEA.HI R7, R7, R92, RZ, 0x3 ;  /* 0x0000005c07077211 */ /* 0x000fe200078f18ff */
[----:B------:R-:W-:Y:S01]  /*15e0*/  UMOV UR41, 0x400 ;  /* 0x0000040000297882 */ /* 0x000fe20000000000 */
[----:B------:R-:W-:Y:S01]  /*15f0*/  LOP3.LUT R5, R5, 0xfffffffc, RZ, 0xc0, !PT ;  /* 0xfffffffc05057812 */ /* 0x000fe200078ec0ff */
[----:B------:R-:W-:Y:S01]  /*1600*/  UISETP.NE.AND UP0, UPT, UR5, URZ, UPT ;  /* 0x0000003f0500728c */ /* 0x000fe2000bf05270 */
[----:B------:R-:W-:Y:S01]  /*1610*/  LOP3.LUT R7, R7, 0xfffffff8, RZ, 0xc0, !PT ;  /* 0xfffffff807077812 */ /* 0x000fe200078ec0ff */
[----:B------:R-:W-:Y:S01]  /*1620*/  ULDC UR6, c[0x0][0x284] ;  /* 0x0000a10000067ab9 */ /* 0x000fe20000000800 */
[----:B------:R-:W-:Y:S01]  /*1630*/  USHF.L.U32 UR45, UR40, 0x1, URZ ;  /* 0x00000001282d7899 */ /* 0x000fe2000800063f */
[----:B------:R-:W4:Y:S01]  /*1640*/  LDC R6, c[0x0][0x288] ;  /* 0x0000a200ff067b82 */ /* 0x000f220000000800 */
[----:B------:R-:W-:Y:S01]  /*1650*/  IMAD.IADD R5, R4, 0x1, -R5 ;  /* 0x0000000104057824 */ /* 0x000fe200078e0a05 */
[----:B------:R-:W-:Y:S01]  /*1660*/  UIADD3 UR42, -UR42, UR40, URZ ;  /* 0x000000282a2a7290 */ /* 0x000fe2000fffe13f */
[----:B------:R-:W-:-:S02]  /*1670*/  IMAD.IADD R92, R92, 0x1, -R7 ;  /* 0x000000015c5c7824 */ /* 0x000fc400078e0a07 */
[----:B------:R-:W-:Y:S02]  /*1680*/  IMAD.MOV.U32 R7, RZ, RZ, 0x1 ;  /* 0x00000001ff077424 */ /* 0x000fe400078e00ff */
[--C-:B------:R-:W-:Y:S01]  /*1690*/  IMAD R101, R3, -0x10, -R92.reuse ;  /* 0xfffffff003657824 */ /* 0x100fe200078e0a5c */
[----:B------:R-:W0:Y:S01]  /*16a0*/  LDC R99, c[0x0][0x600] ;  /* 0x00018000ff637b82 */ /* 0x000e220000000800 */
[--C-:B------:R-:W-:Y:S01]  /*16b0*/  SHF.R.S32.HI R93, RZ, 0x1f, R92.reuse ;  /* 0x0000001fff5d7819 */ /* 0x100fe2000001145c */
[----:B-1----:R-:W-:Y:S01]  /*16c0*/  ULEA UR41, UR4, UR41, 0x18 ;  /* 0x0000002904297291 */ /* 0x002fe2000f8ec03f */
[----:B------:R-:W-:Y:S01]  /*16d0*/  IMAD.SHL.U32 R94, R5, 0x2, RZ ;  /* 0x00000002055e7824 */ /* 0x000fe200078e00ff */
[----:B------:R-:W-:Y:S01]  /*16e0*/  USHF.L.U32 UR4, UR5, 0x3, URZ ;  /* 0x0000000305047899 */ /* 0x000fe2000800063f */
[----:B------:R-:W-:Y:S01]  /*16f0*/  VIADD R101, R101, UR6 ;  /* 0x0000000665657c36 */ /* 0x000fe20008000000 */
[----:B------:R-:W-:Y:S01]  /*1700*/  USEL UR5, URZ, 0x1, UP0 ;  /* 0x000000013f057887 */ /* 0x000fe20008000000 */
[----:B------:R-:W-:Y:S01]  /*1710*/  IMAD.WIDE R92, R3, 0x10, R92 ;  /* 0x00000010035c7825 */ /* 0x000fe200078e025c */
[----:B------:R-:W-:Y:S01]  /*1720*/  UIADD3 UR46, UR41, 0xa0, URZ ;  /* 0x000000a0292e7890 */ /* 0x000fe2000fffe03f */
[----:B------:R-:W-:Y:S01]  /*1730*/  SHF.R.S32.HI R95, RZ, 0x1f, R94 ;  /* 0x0000001fff5f7819 */ /* 0x000fe2000001145e */
[----:B------:R-:W-:Y:S01]  /*1740*/  ULOP3.LUT UR4, UR4, 0x8, URZ, 0xc0, !UPT ;  /* 0x0000000804047892 */ /* 0x000fe2000f8ec03f */
[----:B------:R-:W-:Y:S01]  /*1750*/  IMAD.MOV.U32 R3, RZ, RZ, -0x1 ;  /* 0xffffffffff037424 */ /* 0x000fe200078e00ff */
[----:B------:R-:W-:Y:S01]  /*1760*/  ULEA UR43, UR43, UR46, 0x3 ;  /* 0x0000002e2b2b7291 */ /* 0x000fe2000f8e183f */
[----:B------:R-:W-:Y:S01]  /*1770*/  IMAD.U32 R103, RZ, RZ, UR5 ;  /* 0x00000005ff677e24 */ /* 0x000fe2000f8e00ff */
[----:B------:R-:W-:-:S02]  /*1780*/  ULOP3.LUT UR47, UR4, 0x8, URZ, 0x3c, !UPT ;  /* 0x00000008042f7892 */ /* 0x000fc4000f8e3c3f */
[-C--:B---3--:R-:W-:Y:S01]  /*1790*/  SHF.L.U32 R3, R3, R96.reuse, RZ ;  /* 0x0000006003037219 */ /* 0x088fe200000006ff */
[----:B----4-:R-:W-:Y:S01]  /*17a0*/  IMAD R97, R5, -0x2, R6 ;  /* 0xfffffffe05617824 */ /* 0x010fe200078e0206 */
[----:B------:R-:W-:Y:S01]  /*17b0*/  SHF.L.U32 R96, R7, R96, RZ ;  /* 0x0000006007607219 */ /* 0x000fe200000006ff */
[----:B------:R-:W-:Y:S01]  /*17c0*/  ULOP3.LUT UR44, UR4, 0x18, URZ, 0x3c, !UPT ;  /* 0x00000018042c7892 */ /* 0x000fe2000f8e3c3f */
[----:B------:R-:W-:Y:S01]  /*17d0*/  LOP3.LUT R100, RZ, R3, RZ, 0x33, !PT ;  /* 0x00000003ff647212 */ /* 0x000fe200078e33ff */
[----:B0-----:R-:W-:Y:S01]  /*17e0*/  VIADD R99, R99, 0xffffffff ;  /* 0xffffffff63637836 */ /* 0x001fe20000000000 */
[----:B--2---:R-:W-:-:S09]  /*17f0*/  SHF.L.U64.HI R98, R10, 0x1, R0 ;  /* 0x000000010a627819 */ /* 0x004fd20000010200 */
.L_x_171:
[----:B------:R-:W-:-:S04]  /*1800*/  SHF.L.U32 R0, R103, 0x1f, RZ ;  /* 0x0000001f67007819 */ /* 0x000fc800000006ff */
[----:B------:R-:W0:Y:S02]  /*1810*/  SYNCS.PHASECHK.TRANS64.TRYWAIT P0, [UR43+-0x8], R0 ;  /* 0xfffff800ff0075a7 */ /* 0x000e24000800016b */
[----:B01--4-:R-:W-:Y:S05]  /*1820*/  @!P0 BRA `(.L_x_20) ;  /* 0x0000005800088947 */ /* 0x013fea0003800000 */
.L_x_198:
[----:B------:R-:W-:Y:S02]  /*1830*/  ULDC UR4, c[0x0][0x28c] ;  /* 0x0000a30000047ab9 */ /* 0x000fe40000000800 */
[----:B------:R-:W-:-:S13]  /*1840*/  ISETP.LT.AND P0, PT, RZ, UR4, PT ;  /* 0x00000004ff007c0c */ /* 0x000fda000bf01270 */
[----:B------:R-:W-:Y:S05]  /*1850*/  @P0 BRA `(.L_x_21) ;  /* 0x0000000000400947 */ /* 0x000fea0003800000 */
[----:B0-----:R-:W-:Y:S01]  /*1860*/  MOV R0, 0x0 ;  /* 0x0000000000007802 */ /* 0x001fe20000000f00 */
[----:B------:R-:W-:Y:S01]  /*1870*/  ULDC.64 UR4, c[0x4][0x68] ;  /* 0x01001a0000047ab9 */ /* 0x000fe20000000a00 */
[----:B------:R-:W-:Y:S01]  /*1880*/  ULDC.64 UR6, c[0x4][0x8] ;  /* 0x0100020000067ab9 */ /* 0x000fe20000000a00 */
[----:B------:R-:W-:Y:S01]  /*1890*/  IMAD.U32 R4, RZ, RZ, UR4 ;  /* 0x00000004ff047e24 */ /* 0x000fe2000f8e00ff */
[----:B------:R0:W1:Y:S01]  /*18a0*/  LDC.64 R14, c[0x4][R0] ;  /* 0x01000000000e7b82 */ /* 0x0000620000000a00 */
[----:B------:R-:W-:Y:S01]  /*18b0*/  IMAD.U32 R5, RZ, RZ, UR5 ;  /* 0x00000005ff057e24 */ /* 0x000fe2000f8e00ff */
[----:B------:R-:W-:Y:S01]  /*18c0*/  ULDC.64 UR4, c[0x4][0x70] ;  /* 0x01001c0000047ab9 */ /* 0x000fe20000000a00 */
[----:B------:R-:W-:Y:S02]  /*18d0*/  IMAD.U32 R10, RZ, RZ, UR6 ;  /* 0x00000006ff0a7e24 */ /* 0x000fe4000f8e00ff */
[----:B------:R-:W-:Y:S02]  /*18e0*/  IMAD.U32 R6, RZ, RZ, UR4 ;  /* 0x00000004ff067e24 */ /* 0x000fe4000f8e00ff */
[----:B------:R-:W-:-:S02]  /*18f0*/  IMAD.U32 R7, RZ, RZ, UR5 ;  /* 0x00000005ff077e24 */ /* 0x000fc4000f8e00ff */
[----:B------:R-:W-:Y:S02]  /*1900*/  IMAD.U32 R11, RZ, RZ, UR7 ;  /* 0x00000007ff0b7e24 */ /* 0x000fe4000f8e00ff */
[----:B------:R-:W-:Y:S02]  /*1910*/  IMAD.MOV.U32 R8, RZ, RZ, 0x1e1 ;  /* 0x000001e1ff087424 */ /* 0x000fe400078e00ff */
[----:B------:R-:W-:Y:S02]  /*1920*/  IMAD.MOV.U32 R12, RZ, RZ, 0x1 ;  /* 0x00000001ff0c7424 */ /* 0x000fe400078e00ff */
[----:B0-----:R-:W-:-:S07]  /*1930*/  IMAD.MOV.U32 R13, RZ, RZ, RZ ;  /* 0x000000ffff0d7224 */ /* 0x001fce00078e00ff */
[----:B------:R-:W-:-:S07]  /*1940*/  LEPC R20, `(.L_x_21) ;  /* 0x000000001014794e */ /* 0x000fce0000000000 */
[----:B-1---5:R-:W-:Y:S05]  /*1950*/  CALL.ABS.NOINC R14 ;  /* 0x000000000e007343 */ /* 0x022fea0003c00000 */
.L_x_21:
[----:B0-----:R-:W-:-:S04]  /*1960*/  LOP3.LUT R0, R23, 0x1, RZ, 0xfc, !PT ;  /* 0x0000000117007812 */ /* 0x001fc800078efcff */
[----:B------:R-:W-:-:S13]  /*1970*/  ISETP.NE.AND P0, PT, R0, 0x3, PT ;  /* 0x000000030000780c */ /* 0x000fda0003f05270 */
[----:B------:R-:W-:Y:S05]  /*1980*/  @!P0 BRA `(.L_x_22) ;  /* 0x0000000000048947 */ /* 0x000fea0003800000 */
[----:B------:R-:W-:Y:S01]  /*1990*/  BPT.TRAP 0x1 ;  /* 0x000000040000795c */ /* 0x000fe20000300000 */
.L_x_22:
[----:B------:R-:W-:Y:S02]  /*19a0*/  IMAD.U32 R3, RZ, RZ, UR38 ;  /* 0x00000026ff037e24 */ /* 0x000fe4000f8e00ff */
[----:B------:R-:W-:-:S03]  /*19b0*/  IMAD.U32 R0, RZ, RZ, UR39 ;  /* 0x00000027ff007e24 */ /* 0x000fc6000f8e00ff */
[----:B------:R-:W-:Y:S02]  /*19c0*/  LEA R3, R3, UR41, 0x3 ;  /* 0x0000002903037c11 */ /* 0x000fe4000f8e18ff */
[----:B------:R-:W-:-:S04]  /*19d0*/  SHF.L.U32 R0, R0, 0x1f, RZ ;  /* 0x0000001f00007819 */ /* 0x000fc800000006ff */
[----:B------:R0:W1:Y:S01]  /*19e0*/  SYNCS.PHASECHK.TRANS64.TRYWAIT P1, [R3+URZ], R0 ;  /* 0x00000000030075a7 */ /* 0x000062000802017f */
[----:B------:R-:W-:Y:S05]  /*19f0*/  @!P0 BRA `(.L_x_23) ;  /* 0x0000000000048947 */ /* 0x000fea0003800000 */
[----:B------:R-:W-:Y:S01]  /*1a00*/  BPT.TRAP 0x1 ;  /* 0x000000040000795c */ /* 0x000fe20000300000 */
.L_x_23:
[----:B------:R-:W-:-:S05]  /*1a10*/  IMAD.U32 R4, RZ, RZ, UR42 ;  /* 0x0000002aff047e24 */ /* 0x000fca000f8e00ff */
[----:B------:R-:W-:Y:S01]  /*1a20*/  ISETP.GE.AND P2, PT, R4, 0x1, PT ;  /* 0x000000010400780c */ /* 0x000fe20003f46270 */
[----:B-1----:R-:W-:-:S12]  /*1a30*/  @P1 BRA `(.L_x_24) ;  /* 0x0000000000081947 */ /* 0x002fd80003800000 */
[----:B------:R-:W1:Y:S02]  /*1a40*/  SYNCS.PHASECHK.TRANS64.TRYWAIT P1, [R3+URZ], R0 ;  /* 0x00000000030075a7 */ /* 0x000e64000802017f */
[----:B-1----:R-:W-:Y:S05]  /*1a50*/  @!P1 BRA `(.L_x_25) ;  /* 0x0000005400949947 */ /* 0x002fea0003800000 */
.L_x_24:
[----:B------:R-:W-:Y:S05]  /*1a60*/  WARPSYNC.ALL ;  /* 0x0000000000007948 */ /* 0x000fea0003800000 */
[----:B------:R-:W-:Y:S01]  /*1a70*/  UIADD3 UR4, UR41, 0x180, URZ ;  /* 0x0000018029047890 */ /* 0x000fe2000fffe03f */
[----:B------:R-:W-:Y:S01]  /*1a80*/  WARPGROUP.ARRIVE ;  /* 0x00000000000079c5 */ /* 0x000fe20000000000 */
[----:B------:R-:W-:Y:S02]  /*1a90*/  UIADD3 UR5, UR41, 0x12180, URZ ;  /* 0x0001218029057890 */ /* 0x000fe4000fffe03f */
[----:B------:R-:W-:Y:S02]  /*1aa0*/  USHF.R.U32.HI UR4, URZ, 0x4, UR4 ;  /* 0x000000043f047899 */ /* 0x000fe40008011604 */
[----:B------:R-:W-:-:S02]  /*1ab0*/  USHF.R.U32.HI UR5, URZ, 0x4, UR5 ;  /* 0x000000043f057899 */ /* 0x000fc40008011605 */
[----:B------:R-:W-:Y:S02]  /*1ac0*/  ULOP3.LUT UR4, UR4, 0x3fff, URZ, 0xc0, !UPT ;  /* 0x00003fff04047892 */ /* 0x000fe4000f8ec03f */
[----:B------:R-:W-:Y:S02]  /*1ad0*/  ULOP3.LUT UR5, UR5, 0x3fff, URZ, 0xc0, !UPT ;  /* 0x00003fff05057892 */ /* 0x000fe4000f8ec03f */
[----:B------:R-:W-:Y:S02]  /*1ae0*/  ULOP3.LUT UR8, UR4, 0x10000, URZ, 0xfc, !UPT ;  /* 0x0001000004087892 */ /* 0x000fe4000f8efc3f */
[----:B------:R-:W-:Y:S02]  /*1af0*/  ULOP3.LUT UR9, UR5, 0x10000, URZ, 0xfc, !UPT ;  /* 0x0001000005097892 */ /* 0x000fe4000f8efc3f */
[----:B------:R-:W-:Y:S02]  /*1b00*/  ULEA UR10, UR38, UR8, 0x9 ;  /* 0x00000008260a7291 */ /* 0x000fe4000f8e483f */
[----:B------:R-:W-:Y:S01]  /*1b10*/  ULEA UR11, UR38, UR9, 0xa ;  /* 0x00000009260b7291 */ /* 0x000fe2000f8e503f */
[----:B------:R-:W-:Y:S01]  /*1b20*/  UMOV UR5, 0x40000040 ;  /* 0x4000004000057882 */ /* 0x000fe20000000000 */
[----:B------:R-:W-:-:S03]  /*1b30*/  UMOV UR7, 0x40000040 ;  /* 0x4000004000077882 */ /* 0x000fc60000000000 */
[----:B------:R-:W-:Y:S02]  /*1b40*/  UMOV UR4, UR10 ;  /* 0x0000000a00047c82 */ /* 0x000fe40008000000 */
[----:B------:R-:W-:Y:S02]  /*1b50*/  UMOV UR6, UR11 ;  /* 0x0000000b00067c82 */ /* 0x000fe40008000000 */
[----:B------:R-:W-:Y:S01]  /*1b60*/  IGMMA.64x128x32.S8.S8 R24, gdesc[UR4], RZ, !UPT, gsb0 ;  /* 0x03600000041879f1 */ /* 0x000fe2000c0410ff */
[----:B------:R-:W-:Y:S02]  /*1b70*/  UIADD3 UR4, UR10, 0x2, URZ ;  /* 0x000000020a047890 */ /* 0x000fe4000fffe03f */
[----:B------:R-:W-:Y:S01]  /*1b80*/  UIADD3 UR6, UR11, 0x2, URZ ;  /* 0x000000020b067890 */ /* 0x000fe2000fffe03f */
[----:B------:R-:W-:Y:S01]  /*1b90*/  UMOV UR5, 0x40000040 ;  /* 0x4000004000057882 */ /* 0x000fe20000000000 */
[----:B------:R-:W-:Y:S01]  /*1ba0*/  UMOV UR7, 0x40000040 ;  /* 0x4000004000077882 */ /* 0x000fe20000000000 */
[----:B------:R-:W-:-:S02]  /*1bb0*/  WARPGROUP.DEPBAR.LE gsb0, 0x0 ;  /* 0x00008000000079c5 */ /* 0x000fc40000010000 */
[----:B------:R-:W-:-:S06]  /*1bc0*/  WARPGROUP.ARRIVE ;  /* 0x00000000000079c5 */ /* 0x000fcc0000000000 */
[----:B------:R-:W-:Y:S01]  /*1bd0*/  IGMMA.64x128x32.S8.S8 R24, gdesc[UR4], R24, gsb0 ;  /* 0x03600000041879f1 */ /* 0x000fe20008041018 */
[----:B------:R-:W-:Y:S02]  /*1be0*/  UIADD3 UR4, UR10, 0x4, URZ ;  /* 0x000000040a047890 */ /* 0x000fe4000fffe03f */
[----:B------:R-:W-:Y:S01]  /*1bf0*/  UIADD3 UR6, UR11, 0x4, URZ ;  /* 0x000000040b067890 */ /* 0x000fe2000fffe03f */
[----:B------:R-:W-:Y:S01]  /*1c00*/  UMOV UR5, 0x40000040 ;  /* 0x4000004000057882 */ /* 0x000fe20000000000 */
[----:B------:R-:W-:Y:S01]  /*1c10*/  UMOV UR7, 0x40000040 ;  /* 0x4000004000077882 */ /* 0x000fe20000000000 */
[----:B------:R-:W-:Y:S02]  /*1c20*/  WARPGROUP.DEPBAR.LE gsb0, 0x0 ;  /* 0x00008000000079c5 */ /* 0x000fe40000010000 */
        /* <DEDUP_REMOVED lines=8> */
[----:B------:R-:W-:Y:S03]  /*1cb0*/  IGMMA.64x128x32.S8.S8 R24, gdesc[UR4], R24, gsb0 ;  /* 0x03600000041879f1 */ /* 0x000fe60008041018 */
[----:B------:R-:W-:Y:S02]  /*1cc0*/  WARPGROUP.DEPBAR.LE gsb0, 0x0 ;  /* 0x00008000000079c5 */ /* 0x000fe40000010000 */
[----:B------:R-:W-:Y:S05]  /*1cd0*/  @!P2 BRA `(.L_x_26) ;  /* 0x000000040014a947 */ /* 0x000fea0003800000 */
[----:B------:R-:W-:Y:S01]  /*1ce0*/  UIADD3 UR4, UR38, 0x1, URZ ;  /* 0x0000000126047890 */ /* 0x000fe2000fffe03f */
[----:B01----:R-:W-:Y:S02]  /*1cf0*/  IMAD.U32 R0, RZ, RZ, UR42 ;  /* 0x0000002aff007e24 */ /* 0x003fe4000f8e00ff */
[----:B------:R-:W-:Y:S01]  /*1d00*/  IMAD.U32 R3, RZ, RZ, UR38 ;  /* 0x00000026ff037e24 */ /* 0x000fe2000f8e00ff */
[----:B------:R-:W-:-:S04]  /*1d10*/  UISETP.NE.AND UP0, UPT, UR4, 0x9, UPT ;  /* 0x000000090400788c */ /* 0x000fc8000bf05270 */
[----:B------:R-:W-:Y:S02]  /*1d20*/  USEL UR5, URZ, 0x1, UP0 ;  /* 0x000000013f057887 */ /* 0x000fe40008000000 */
[----:B------:R-:W-:Y:S02]  /*1d30*/  USEL UR10, UR4, URZ, UP0 ;  /* 0x0000003f040a7287 */ /* 0x000fe40008000000 */
[----:B------:R-:W-:-:S06]  /*1d40*/  ULOP3.LUT UR5, UR39, UR5, URZ, 0x3c, !UPT ;  /* 0x0000000527057292 */ /* 0x000fcc000f8e3c3f */
[----:B------:R-:W-:-:S07]  /*1d50*/  IMAD.U32 R6, RZ, RZ, UR5 ;  /* 0x00000005ff067e24 */ /* 0x000fce000f8e00ff */
.L_x_33:
[----:B------:R-:W-:Y:S05]  /*1d60*/  @!P0 BRA `(.L_x_27) ;  /* 0x0000000000048947 */ /* 0x000fea0003800000 */
[----:B------:R-:W-:Y:S01]  /*1d70*/  BPT.TRAP 0x1 ;  /* 0x000000040000795c */ /* 0x000fe20000300000 */
.L_x_27:
[----:B------:R-:W-:Y:S01]  /*1d80*/  ULEA UR4, UR10, UR41, 0x3 ;  /* 0x000000290a047291 */ /* 0x000fe2000f8e183f */
[----:B------:R-:W-:-:S08]  /*1d90*/  SHF.L.U32 R4, R6, 0x1f, RZ ;  /* 0x0000001f06047819 */ /* 0x000fd000000006ff */
[----:B------:R0:W1:Y:S01]  /*1da0*/  SYNCS.PHASECHK.TRANS64.TRYWAIT P1, [UR4], R4 ;  /* 0x00000004ff0075a7 */ /* 0x0000620008020144 */
[----:B------:R-:W-:Y:S05]  /*1db0*/  @!P0 BRA `(.L_x_28) ;  /* 0x0000000000048947 */ /* 0x000fea0003800000 */
[----:B------:R-:W-:Y:S01]  /*1dc0*/  BPT.TRAP 0x1 ;  /* 0x000000040000795c */ /* 0x000fe20000300000 */
.L_x_28:
[----:B-1----:R-:W-:Y:S05]  /*1dd0*/  @P1 BRA `(.L_x_29) ;  /* 0x0000000000081947 */ /* 0x002fea0003800000 */
[----:B------:R-:W1:Y:S02]  /*1de0*/  SYNCS.PHASECHK.TRANS64.TRYWAIT P1, [UR4], R4 ;  /* 0x00000004ff0075a7 */ /* 0x000e640008020144 */
[----:B-1----:R-:W-:Y:S05]  /*1df0*/  @!P1 BRA `(.L_x_30) ;  /* 0x0000005000c09947 */ /* 0x002fea0003800000 */
.L_x_29:
[----:B------:R-:W-:Y:S01]  /*1e00*/  ULEA UR11, UR10, UR8, 0x9 ;  /* 0x000000080a0b7291 */ /* 0x000fe2000f8e483f */
[----:B------:R-:W-:Y:S01]  /*1e10*/  WARPGROUP.ARRIVE ;  /* 0x00000000000079c5 */ /* 0x000fe20000000000 */
[----:B------:R-:W-:Y:S01]  /*1e20*/  ULEA UR12, UR10, UR9, 0xa ;  /* 0x000000090a0c7291 */ /* 0x000fe2000f8e503f */
[----:B------:R-:W-:Y:S01]  /*1e30*/  UMOV UR5, 0x40000040 ;  /* 0x4000004000057882 */ /* 0x000fe20000000000 */
[----:B------:R-:W-:-:S03]  /*1e40*/  UMOV UR7, 0x40000040 ;  /* 0x4000004000077882 */ /* 0x000fc60000000000 */
[----:B------:R-:W-:Y:S02]  /*1e50*/  UMOV UR4, UR11 ;  /* 0x0000000b00047c82 */ /* 0x000fe40008000000 */
[----:B------:R-:W-:Y:S02]  /*1e60*/  UMOV UR6, UR12 ;  /* 0x0000000c00067c82 */ /* 0x000fe40008000000 */
[----:B------:R-:W-:Y:S01]  /*1e70*/  IGMMA.64x128x32.S8.S8 R24, gdesc[UR4], R24, gsb0 ;  /* 0x03600000041879f1 */ /* 0x000fe20008041018 */
        /* <DEDUP_REMOVED lines=23> */
[----:B------:R-:W-:Y:S01]  /*1ff0*/  BPT.TRAP 0x1 ;  /* 0x000000040000795c */ /* 0x000fe20000300000 */
.L_x_31:
[----:B------:R-:W-:-:S13]  /*2000*/  ISETP.NE.AND P1, PT, R89, RZ, PT ;  /* 0x000000ff5900720c */ /* 0x000fda0003f25270 */
[----:B01----:R-:W-:-:S05]  /*2010*/  @P1 LEA R4, R3, UR41, 0x3 ;  /* 0x0000002903041c11 */ /* 0x003fca000f8e18ff */
[----:B------:R-:W-:-:S05]  /*2020*/  @P1 VIADD R5, R4, 0x48 ;  /* 0x0000004804051836 */ /* 0x000fca0000000000 */
[----:B------:R-:W-:-:S04]  /*2030*/  @P1 PRMT R5, R88, 0x654, R5 ;  /* 0x0000065458051816 */ /* 0x000fc80000000005 */
[----:B------:R0:W-:Y:S01]  /*2040*/  @P1 SYNCS.ARRIVE.TRANS64.RED.A1T0 RZ, [R5+URZ], RZ ;  /* 0x000000ff05ff19a7 */ /* 0x0001e2000810043f */
[----:B------:R-:W-:-:S13]  /*2050*/  ISETP.GT.U32.AND P1, PT, R23, 0x1, PT ;  /* 0x000000011700780c */ /* 0x000fda0003f24070 */
[----:B0-----:R-:W-:Y:S05]  /*2060*/  @P1 BRA `(.L_x_32) ;  /* 0x0000000000041947 */ /* 0x001fea0003800000 */
[----:B------:R-:W-:Y:S01]  /*2070*/  BPT.TRAP 0x1 ;  /* 0x000000040000795c */ /* 0x000fe20000300000 */
.L_x_32:
[----:B------:R-:W-:Y:S01]  /*2080*/  UIADD3 UR10, UR10, 0x1, URZ ;  /* 0x000000010a0a7890 */ /* 0x000fe2000fffe03f */
[C---:B------:R-:W-:Y:S01]  /*2090*/  ISETP.GT.AND P2, PT, R0.reuse, 0x1, PT ;  /* 0x000000010000780c */ /* 0x040fe20003f44270 */
[----:B------:R-:W-:Y:S02]  /*20a0*/  VIADD R3, R3, 0x1 ;  /* 0x0000000103037836 */ /* 0x000fe40000000000 */
[----:B------:R-:W-:Y:S01]  /*20b0*/  UISETP.NE.AND UP0, UPT, UR10, 0x9, UPT ;  /* 0x000000090a00788c */ /* 0x000fe2000bf05270 */
[----:B------:R-:W-:Y:S02]  /*20c0*/  VIADD R0, R0, 0xffffffff ;  /* 0xffffffff00007836 */ /* 0x000fe40000000000 */
[C---:B------:R-:W-:Y:S01]  /*20d0*/  ISETP.NE.AND P1, PT, R3.reuse, 0x9, PT ;  /* 0x000000090300780c */ /* 0x040fe20003f25270 */
[----:B------:R-:W-:Y:S02]  /*20e0*/  USEL UR4, URZ, 0x1, UP0 ;  /* 0x000000013f047887 */ /* 0x000fe40008000000 */
[----:B------:R-:W-:Y:S01]  /*20f0*/  USEL UR10, UR10, URZ, UP0 ;  /* 0x0000003f0a0a7287 */ /* 0x000fe20008000000 */
[----:B------:R-:W-:-:S03]  /*2100*/  SEL R3, R3, RZ, P1 ;  /* 0x000000ff03037207 */ /* 0x000fc60000800000 */
[----:B------:R-:W-:Y:S01]  /*2110*/  LOP3.LUT R6, R6, UR4, RZ, 0x3c, !PT ;  /* 0x0000000406067c12 */ /* 0x000fe2000f8e3cff */
[----:B------:R-:W-:Y:S07]  /*2120*/  @P2 BRA `(.L_x_33) ;  /* 0xfffffffc000c2947 */ /* 0x000fee000383ffff */
.L_x_26:
[----:B01----:R-:W0:Y:S01]  /*2130*/  LDC R0, c[0x0][0x28c] ;  /* 0x0000a300ff007b82 */ /* 0x003e220000000800 */
[----:B------:R-:W-:-:S04]  /*2140*/  IMAD.U32 R3, RZ, RZ, UR47 ;  /* 0x0000002fff037e24 */ /* 0x000fc8000f8e00ff */
[----:B------:R1:W-:Y:S01]  /*2150*/  SYNCS.ARRIVE.TRANS64.A1T0 RZ, [R3+UR46], RZ ;  /* 0x000000ff03ff79a7 */ /* 0x0003e2000810002e */
[----:B0-----:R-:W-:-:S13]  /*2160*/  ISETP.GE.AND P1, PT, R0, 0x1, PT ;  /* 0x000000010000780c */ /* 0x001fda0003f26270 */
[----:B-1----:R-:W-:Y:S05]  /*2170*/  @!P1 BRA `(.L_x_34) ;  /* 0x0000000000449947 */ /* 0x002fea0003800000 */
[----:B------:R-:W-:Y:S05]  /*2180*/  @!P0 BRA `(.L_x_35) ;  /* 0x0000000000048947 */ /* 0x000fea0003800000 */
[----:B------:R-:W-:Y:S01]  /*2190*/  BPT.TRAP 0x1 ;  /* 0x000000040000795c */ /* 0x000fe20000300000 */
.L_x_35:
[----:B------:R-:W-:-:S13]  /*21a0*/  ISETP.NE.AND P0, PT, R89, RZ, PT ;  /* 0x000000ff5900720c */ /* 0x000fda0003f05270 */
[----:B------:R-:W-:-:S05]  /*21b0*/  VOTEU.ANY UP0, P0 ;  /* 0x00000000003f7886 */ /* 0x000fca0000000100 */
[----:B------:R-:W-:-:S06]  /*21c0*/  @UP0 UIADD3 UR4, UR38, UR42, URZ ;  /* 0x0000002a26040290 */ /* 0x000fcc000fffe03f */
[----:B------:R-:W-:Y:S02]  /*21d0*/  IMAD.U32 R4, RZ, RZ, UR4 ;  /* 0x00000004ff047e24 */ /* 0x000fe4000f8e00ff */
[----:B------:R-:W-:Y:S02]  /*21e0*/  IMAD.U32 R3, RZ, RZ, UR4 ;  /* 0x00000004ff037e24 */ /* 0x000fe4000f8e00ff */
[----:B------:R-:W-:-:S05]  /*21f0*/  @P0 IMAD.WIDE.U32 R4, R4, 0x38e38e39, RZ ;  /* 0x38e38e3904040825 */ /* 0x000fca00078e00ff */
[----:B------:R-:W-:-:S05]  /*2200*/  @P0 SHF.R.U32.HI R0, RZ, 0x1, R5 ;  /* 0x00000001ff000819 */ /* 0x000fca0000011605 */
[----:B------:R-:W-:-:S05]  /*2210*/  @P0 IMAD R0, R0, -0x9, R3 ;  /* 0xfffffff700000824 */ /* 0x000fca00078e0203 */
[----:B------:R-:W-:-:S05]  /*2220*/  @P0 LEA R0, R0, UR41, 0x3 ;  /* 0x0000002900000c11 */ /* 0x000fca000f8e18ff */
[----:B------:R-:W-:-:S05]  /*2230*/  @P0 VIADD R3, R0, 0x48 ;  /* 0x0000004800030836 */ /* 0x000fca0000000000 */
[----:B------:R-:W-:-:S04]  /*2240*/  @P0 PRMT R3, R88, 0x654, R3 ;  /* 0x0000065458030816 */ /* 0x000fc80000000003 */
[----:B------:R0:W-:Y:S01]  /*2250*/  @P0 SYNCS.ARRIVE.TRANS64.RED.A1T0 RZ, [R3+URZ], RZ ;  /* 0x000000ff03ff09a7 */ /* 0x0001e2000810043f */
[----:B------:R-:W-:-:S13]  /*2260*/  ISETP.GT.U32.AND P0, PT, R23, 0x1, PT ;  /* 0x000000011700780c */ /* 0x000fda0003f04070 */
[----:B0-----:R-:W-:Y:S05]  /*2270*/  @P0 BRA `(.L_x_34) ;  /* 0x0000000000040947 */ /* 0x001fea0003800000 */
[----:B------:R-:W-:Y:S01]  /*2280*/  BPT.TRAP 0x1 ;  /* 0x000000040000795c */ /* 0x000fe20000300000 */
.L_x_34:
[----:B------:R-:W-:Y:S01]  /*2290*/  SHF.L.U32 R3, R103, 0x1f, RZ ;  /* 0x0000001f67037819 */ /* 0x000fe200000006ff */
[----:B------:R-:W-:Y:S01]  /*22a0*/  UIADD3 UR38, UR38, UR45, URZ ;  /* 0x0000002d26267290 */ /* 0x000fe2000fffe03f */
[----:B------:R-:W-:Y:S01]  /*22b0*/  IMAD.SHL.U32 R0, R22, 0x40, RZ ;  /* 0x0000004016007824 */ /* 0x000fe200078e00ff */
[----:B------:R-:W-:Y:S01]  /*22c0*/  UISETP.GE.U32.AND UP1, UPT, UR45, 0x9, UPT ;  /* 0x000000092d00788c */ /* 0x000fe2000bf26070 */
[----:B------:R-:W0:Y:S01]  /*22d0*/  SYNCS.PHASECHK.TRANS64.TRYWAIT P0, [UR43+0x8], R3 ;  /* 0x00000803ff0075a7 */ /* 0x000e22000800016b */
[----:B------:R-:W-:-:S04]  /*22e0*/  UISETP.GT.U32.AND UP0, UPT, UR38, 0x8, UPT ;  /* 0x000000082600788c */ /* 0x000fc8000bf04070 */
[----:B------:R-:W-:-:S04]  /*22f0*/  UISETP.LT.U32.AND UP0, UPT, UR45, 0x9, UP0 ;  /* 0x000000092d00788c */ /* 0x000fc80008701070 */
[----:B------:R-:W-:Y:S02]  /*2300*/  USEL UR6, URZ, 0x1, !UP0 ;  /* 0x000000013f067887 */ /* 0x000fe4000c000000 */
[----:B------:R-:W-:Y:S02]  /*2310*/  @UP1 UIMAD.WIDE.U32 UR4, UR38, 0x38e38e39, URZ ;  /* 0x38e38e39260418a5 */ /* 0x000fe4000f8e003f */
[----:B------:R-:W-:Y:S02]  /*2320*/  ULOP3.LUT UR39, UR39, UR6, URZ, 0x3c, !UPT ;  /* 0x0000000627277292 */ /* 0x000fe4000f8e3c3f */
[----:B------:R-:W-:-:S04]  /*2330*/  @UP1 USHF.R.U32.HI UR4, URZ, 0x1, UR5 ;  /* 0x000000013f041899 */ /* 0x000fc80008011605 */
[----:B------:R-:W-:Y:S01]  /*2340*/  @UP1 ULOP3.LUT UR39, UR39, 0x1, UR4, 0x78, !UPT ;  /* 0x0000000127271892 */ /* 0x000fe2000f8e7804 */
[----:B0-----:R-:W-:Y:S11]  /*2350*/  @!P0 BRA `(.L_x_36) ;  /* 0x0000004c00808947 */ /* 0x001ff60003800000 */
.L_x_199:
[----:B------:R-:W-:Y:S01]  /*2360*/  ULDC UR4, c[0x0][0x284] ;  /* 0x0000a10000047ab9 */ /* 0x000fe20000000800 */
[----:B------:R-:W-:Y:S01]  /*2370*/  IMAD.SHL.U32 R13, R19, 0x80, RZ ;  /* 0x00000080130d7824 */ /* 0x000fe200078e00ff */
[----:B------:R-:W-:Y:S01]  /*2380*/  ISETP.GE.AND P0, PT, R0, UR4, PT ;  /* 0x0000000400007c0c */ /* 0x000fe2000bf06270 */
[----:B------:R-:W-:-:S03]  /*2390*/  ULDC UR4, c[0x0][0x288] ;  /* 0x0000a20000047ab9 */ /* 0x000fc60000000800 */
[----:B------:R-:W-:-:S13]  /*23a0*/  ISETP.GE.OR P0, PT, R13, UR4, P0 ;  /* 0x000000040d007c0c */ /* 0x000fda0008706670 */
[----:B------:R-:W-:Y:S05]  /*23b0*/  @P0 BRA `(.L_x_37) ;  /* 0x0000003000c80947 */ /* 0x000fea0003800000 */
[----:B------:R-:W1:Y:S01]  /*23c0*/  LDC.64 R8, c[0x0][0x5c8] ;  /* 0x00017200ff087b82 */ /* 0x000e620000000a00 */
[----:B------:R-:W-:Y:S01]  /*23d0*/  SHF.R.S32.HI R11, RZ, 0x1f, R18 ;  /* 0x0000001fff0b7819 */ /* 0x000fe20000011412 */
[----:B------:R-:W-:Y:S01]  /*23e0*/  ULDC.64 UR4, c[0x0][0x5d0] ;  /* 0x0001740000047ab9 */ /* 0x000fe20000000a00 */
[----:B------:R-:W-:Y:S01]  /*23f0*/  SHF.R.S32.HI R10, RZ, 0x1f, R13 ;  /* 0x0000001fff0a7819 */ /* 0x000fe2000001140d */
[----:B0-----:R-:W-:Y:S01]  /*2400*/  IMAD.WIDE.U32 R4, R18, UR4, R94 ;  /* 0x0000000412047c25 */ /* 0x001fe2000f8e005e */
[----:B------:R-:W-:Y:S03]  /*2410*/  BSSY B0, `(.L_x_37) ;  /* 0x000032c000007945 */ /* 0x000fe60003800000 */
[----:B------:R-:W-:Y:S01]  /*2420*/  IMAD R3, R11, UR4, RZ ;  /* 0x000000040b037c24 */ /* 0x000fe2000f8e02ff */
[----:B------:R-:W-:Y:S01]  /*2430*/  IADD3 R4, P0, R13, R4, RZ ;  /* 0x000000040d047210 */ /* 0x000fe20007f1e0ff */
[----:B------:R-:W-:-:S04]  /*2440*/  IMAD.WIDE R14, R22, 0x40, R92 ;  /* 0x00000040160e7825 */ /* 0x000fc800078e025c */
[----:B------:R-:W-:Y:S01]  /*2450*/  IMAD R3, R18, UR5, R3 ;  /* 0x0000000512037c24 */ /* 0x000fe2000f8e0203 */
[----:B------:R-:W-:Y:S01]  /*2460*/  ULDC.64 UR4, c[0x0][0x5c0] ;  /* 0x0001700000047ab9 */ /* 0x000fe20000000a00 */
[----:B------:R-:W-:Y:S02]  /*2470*/  IMAD.IADD R20, R101, 0x1, -R0 ;  /* 0x0000000165147824 */ /* 0x000fe400078e0a00 */
[----:B------:R-:W-:Y:S01]  /*2480*/  IMAD.IADD R19, R97, 0x1, -R13 ;  /* 0x0000000161137824 */ /* 0x000fe200078e0a0d */
[----:B------:R-:W-:Y:S01]  /*2490*/  IADD3.X R5, R10, R5, R3, P0, !PT ;  /* 0x000000050a057210 */ /* 0x000fe200007fe403 */
[-C--:B-1----:R-:W-:Y:S02]  /*24a0*/  IMAD R3, R15, R8.reuse, RZ ;  /* 0x000000080f037224 */ /* 0x082fe400078e02ff */
[----:B------:R-:W-:-:S04]  /*24b0*/  IMAD.WIDE.U32 R4, R14, R8, R4 ;  /* 0x000000080e047225 */ /* 0x000fc800078e0004 */
[----:B------:R-:W-:Y:S01]  /*24c0*/  IMAD R3, R14, R9, R3 ;  /* 0x000000090e037224 */ /* 0x000fe200078e0203 */
[----:B------:R-:W-:-:S04]  /*24d0*/  IADD3 R4, P0, R4, UR4, RZ ;  /* 0x0000000404047c10 */ /* 0x000fc8000ff1e0ff */
[----:B------:R-:W-:Y:S02]  /*24e0*/  IADD3.X R5, R5, UR5, R3, P0, !PT ;  /* 0x0000000505057c10 */ /* 0x000fe400087fe403 */
[----:B-----5:R-:W-:Y:S02]  /*24f0*/  ISETP.NE.AND P0, PT, R91, RZ, PT ;  /* 0x000000ff5b00720c */ /* 0x020fe40003f05270 */
[----:B------:R-:W-:-:S04]  /*2500*/  LEA R6, P1, R8, R4, 0x3 ;  /* 0x0000000408067211 */ /* 0x000fc800078218ff */
[----:B------:R-:W-:-:S07]  /*2510*/  LEA.HI.X R7, R8, R5, R9, 0x3, P1 ;  /* 0x0000000508077211 */ /* 0x000fce00008f1c09 */
[----:B------:R-:W-:Y:S05]  /*2520*/  @!P0 BRA `(.L_x_38) ;  /* 0x0000002400608947 */ /* 0x000fea0003800000 */
[----:B------:R-:W0:Y:S01]  /*2530*/  LDC.64 R104, c[0x0][0x5b0] ;  /* 0x00016c00ff687b82 */ /* 0x000e220000000a00 */
[----:B------:R-:W-:Y:S01]  /*2540*/  ULDC.64 UR4, c[0x0][0x5b8] ;  /* 0x00016e0000047ab9 */ /* 0x000fe20000000a00 */
[----:B------:R-:W-:Y:S01]  /*2550*/  ISETP.GE.AND P1, PT, R20, 0x1, PT ;  /* 0x000000011400780c */ /* 0x000fe20003f26270 */
[C---:B------:R-:W-:Y:S01]  /*2560*/  IMAD.WIDE.U32 R8, R18.reuse, UR4, R94 ;  /* 0x0000000412087c25 */ /* 0x040fe2000f8e005e */
[----:B------:R-:W-:Y:S02]  /*2570*/  BSSY B1, `(.L_x_39) ;  /* 0x000000e000017945 */ /* 0x000fe40003800000 */
[----:B------:R-:W-:Y:S01]  /*2580*/  ISETP.LT.OR P5, PT, R19, 0x1, !P1 ;  /* 0x000000011300780c */ /* 0x000fe20004fa1670 */
[----:B------:R-:W-:Y:S01]  /*2590*/  IMAD R3, R11, UR4, RZ ;  /* 0x000000040b037c24 */ /* 0x000fe2000f8e02ff */
[----:B------:R-:W1:Y:S01]  /*25a0*/  LDC.64 R106, c[0x0][0x5a8] ;  /* 0x00016a00ff6a7b82 */ /* 0x000e620000000a00 */
[----:B------:R-:W-:Y:S02]  /*25b0*/  IADD3 R12, P0, R13, R8, RZ ;  /* 0x000000080d0c7210 */ /* 0x000fe40007f1e0ff */
[----:B------:R-:W-:-:S05]  /*25c0*/  IMAD R3, R18, UR5, R3 ;  /* 0x0000000512037c24 */ /* 0x000fca000f8e0203 */
[----:B------:R-:W-:Y:S01]  /*25d0*/  IADD3.X R13, R10, R9, R3, P0, !PT ;  /* 0x000000090a0d7210 */ /* 0x000fe200007fe403 */
[-C--:B0-----:R-:W-:Y:S02]  /*25e0*/  IMAD R0, R15, R104.reuse, RZ ;  /* 0x000000680f007224 */ /* 0x081fe400078e02ff */
[----:B------:R-:W-:-:S04]  /*25f0*/  IMAD.WIDE.U32 R8, R14, R104, R12 ;  /* 0x000000680e087225 */ /* 0x000fc800078e000c */
[----:B------:R-:W-:Y:S01]  /*2600*/  IMAD R21, R14, R105, R0 ;  /* 0x000000690e157224 */ /* 0x000fe200078e0200 */
[----:B-1----:R-:W-:-:S04]  /*2610*/  IADD3 R8, P0, R8, R106, RZ ;  /* 0x0000006a08087210 */ /* 0x002fc80007f1e0ff */
[----:B------:R-:W-:Y:S01]  /*2620*/  IADD3.X R9, R107, R9, R21, P0, !PT ;  /* 0x000000096b097210 */ /* 0x000fe200007fe415 */
[----:B------:R-:W-:Y:S08]  /*2630*/  @P5 BRA `(.L_x_40) ;  /* 0x0000000000045947 */ /* 0x000ff00003800000 */
[----:B------:R0:W5:Y:S02]  /*2640*/  LDG.E.U8 R102, desc[UR36][R8.64] ;  /* 0x0000002408667981 */ /* 0x000164000c1e1100 */
.L_x_40:
[----:B------:R-:W-:Y:S05]  /*2650*/  BSYNC B1 ;  /* 0x0000000000017941 */ /* 0x000fea0003800000 */
.L_x_39:
[----:B-----5:R-:W-:Y:S01]  /*2660*/  LOP3.LUT R0, R102, 0xffff, RZ, 0xc0, !PT ;  /* 0x0000ffff66007812 */ /* 0x020fe200078ec0ff */
[----:B------:R-:W-:Y:S01]  /*2670*/  IMAD.SHL.U32 R10, R104, 0x8, RZ ;  /* 0x00000008680a7824 */ /* 0x000fe200078e00ff */
[----:B------:R-:W-:Y:S01]  /*2680*/  ISETP.LT.OR P2, PT, R19, 0x2, !P1 ;  /* 0x000000021300780c */ /* 0x000fe20004f41670 */
[----:B------:R-:W-:Y:S01]  /*2690*/  BSSY B1, `(.L_x_41) ;  /* 0x000000e000017945 */ /* 0x000fe20003800000 */
[----:B------:R-:W-:Y:S02]  /*26a0*/  PRMT R0, R0, 0x8880, RZ ;  /* 0x0000888000007816 */ /* 0x000fe400000000ff */
[----:B------:R-:W-:Y:S02]  /*26b0*/  SHF.L.U64.HI R11, R104, 0x3, R105 ;  /* 0x00000003680b7819 */ /* 0x000fe40000010269 */
[----:B------:R-:W-:Y:S01]  /*26c0*/  ISETP.GE.AND P0, PT, R20, 0x9, PT ;  /* 0x000000091400780c */ /* 0x000fe20003f06270 */
[----:B------:R-:W-:Y:S02]  /*26d0*/  IMAD R3, R0, R91, RZ ;  /* 0x0000005b00037224 */ /* 0x000fe400078e02ff */
[----:B------:R-:W-:-:S04]  /*26e0*/  IMAD.WIDE.U32 R10, R14, R104, R10 ;  /* 0x000000680e0a7225 */ /* 0x000fc800078e000a */
[----:B------:R-:W-:Y:S01]  /*26f0*/  @!P5 IMAD R15, R24, R90, R3 ;  /* 0x0000005a180fd224 */ /* 0x000fe200078e0203 */
[----:B------:R-:W-:Y:S01]  /*2700*/  IADD3 R10, P3, P4, R12, R106, R10 ;  /* 0x0000006a0c0a7210 */ /* 0x000fe20007c7e00a */
[----:B------:R-:W-:-:S03]  /*2710*/  IMAD.IADD R14, R21, 0x1, R11 ;  /* 0x00000001150e7824 */ /* 0x000fc600078e020b */
[----:B------:R1:W-:Y:S01]  /*2720*/  @!P5 STG.E.U8 desc[UR36][R4.64], R15 ;  /* 0x0000000f0400d986 */ /* 0x0003e2000c101124 */
[----:B------:R-:W-:Y:S08]  /*2730*/  @P2 BRA `(.L_x_42) ;  /* 0x00000000000c2947 */ /* 0x000ff00003800000 */
[----:B------:R-:W2:Y:S02]  /*2740*/  LDG.E.U8 R102, desc[UR36][R8.64+0x1] ;  /* 0x0000012408667981 */ /* 0x000ea4000c1e1100 */
[----:B--2---:R-:W-:-:S05]  /*2750*/  PRMT R0, R102, 0x8880, RZ ;  /* 0x0000888066007816 */ /* 0x004fca00000000ff */
[----:B------:R-:W-:-:S07]  /*2760*/  IMAD R3, R0, R91, RZ ;  /* 0x0000005b00037224 */ /* 0x000fce00078e02ff */
.L_x_42:
[----:B------:R-:W-:Y:S05]  /*2770*/  BSYNC B1 ;  /* 0x0000000000017941 */ /* 0x000fea0003800000 */
.L_x_41:
[----:B------:R-:W-:Y:S01]  /*2780*/  ISETP.LT.OR P5, PT, R19, 0x1, !P0 ;  /* 0x000000011300780c */ /* 0x000fe200047a1670 */
[----:B------:R-:W-:Y:S01]  /*2790*/  @!P2 IMAD R25, R25, R90, R3 ;  /* 0x0000005a1919a224 */ /* 0x000fe200078e0203 */
[----:B------:R-:W-:Y:S01]  /*27a0*/  BSSY B1, `(.L_x_43) ;  /* 0x000000a000017945 */ /* 0x000fe20003800000 */
[----:B------:R-:W-:Y:S02]  /*27b0*/  IADD3.X R11, R13, R107, R14, P3, P4 ;  /* 0x0000006b0d0b7210 */ /* 0x000fe40001fe840e */
[C---:B------:R-:W-:Y:S01]  /*27c0*/  ISETP.LT.OR P3, PT, R19.reuse, 0x2, !P0 ;  /* 0x000000021300780c */ /* 0x040fe20004761670 */
[----:B------:R2:W-:Y:S01]  /*27d0*/  @!P2 STG.E.U8 desc[UR36][R4.64+0x1], R25 ;  /* 0x000001190400a986 */ /* 0x0005e2000c101124 */
[C---:B------:R-:W-:Y:S02]  /*27e0*/  ISETP.LT.OR P4, PT, R19.reuse, 0x9, !P1 ;  /* 0x000000091300780c */ /* 0x040fe40004f81670 */
[----:B------:R-:W-:-:S04]  /*27f0*/  ISETP.LT.OR P2, PT, R19, 0xa, !P1 ;  /* 0x0000000a1300780c */ /* 0x000fc80004f41670 */
[----:B------:R-:W-:Y:S09]  /*2800*/  @P5 BRA `(.L_x_44) ;  /* 0x00000000000c5947 */ /* 0x000ff20003800000 */
[----:B------:R-:W3:Y:S02]  /*2810*/  LDG.E.U8 R102, desc[UR36][R10.64] ;  /* 0x000000240a667981 */ /* 0x000ee4000c1e1100 */
[----:B---3--:R-:W-:-:S05]  /*2820*/  PRMT R0, R102, 0x8880, RZ ;  /* 0x0000888066007816 */ /* 0x008fca00000000ff */
[----:B------:R-:W-:-:S07]  /*2830*/  IMAD R3, R0, R91, RZ ;  /* 0x0000005b00037224 */ /* 0x000fce00078e02ff */
.L_x_44:
[----:B------:R-:W-:Y:S05]  /*2840*/  BSYNC B1 ;  /* 0x0000000000017941 */ /* 0x000fea0003800000 */
.L_x_43:
[----:B------:R-:W-:Y:S01]  /*2850*/  @!P5 IMAD R13, R26, R90, R3 ;  /* 0x0000005a1a0dd224 */ /* 0x000fe200078e0203 */
[----:B------:R-:W-:Y:S04]  /*2860*/  BSSY B1, `(.L_x_45) ;  /* 0x0000006000017945 */ /* 0x000fe80003800000 */
[----:B------:R3:W-:Y:S01]  /*2870*/  @!P5 STG.E.U8 desc[UR36][R6.64], R13 ;  /* 0x0000000d0600d986 */ /* 0x0007e2000c101124 */
[----:B------:R-:W-:Y:S05]  /*2880*/  @P3 BRA `(.L_x_46) ;  /* 0x00000000000c3947 */ /* 0x000fea0003800000 */
[----:B------:R-:W4:Y:S02]  /*2890*/  LDG.E.U8 R102, desc[UR36][R10.64+0x1] ;  /* 0x000001240a667981 */ /* 0x000f24000c1e1100 */
[----:B----4-:R-:W-:-:S05]  /*28a0*/  PRMT R0, R102, 0x8880, RZ ;  /* 0x0000888066007816 */ /* 0x010fca00000000ff */
[----:B------:R-:W-:-:S07]  /*28b0*/  IMAD R3, R0, R91, RZ ;  /* 0x0000005b00037224 */ /* 0x000fce00078e02ff */
.L_x_46:
[----:B------:R-:W-:Y:S05]  /*28c0*/  BSYNC B1 ;  /* 0x0000000000017941 */ /* 0x000fea0003800000 */
.L_x_45:
[----:B------:R-:W-:Y:S01]  /*28d0*/  @!P3 IMAD R27, R27, R90, R3 ;  /* 0x0000005a1b1bb224 */ /* 0x000fe200078e0203 */
[----:B------:R-:W-:Y:S04]  /*28e0*/  BSSY B1, `(.L_x_47) ;  /* 0x0000006000017945 */ /* 0x000fe80003800000 */
[----:B------:R4:W-:Y:S01]  /*28f0*/  @!P3 STG.E.U8 desc[UR36][R6.64+0x1], R27 ;  /* 0x0000011b0600b986 */ /* 0x0009e2000c101124 */
[----:B------:R-:W-:Y:S05]  /*2900*/  @P4 BRA `(.L_x_48) ;  /* 0x00000000000c4947 */ /* 0x000fea0003800000 */
[----:B------:R-:W5:Y:S02]  /*2910*/  LDG.E.U8 R102, desc[UR36][R8.64+0x8] ;  /* 0x0000082408667981 */ /* 0x000f64000c1e1100 */
[----:B-----5:R-:W-:-:S05]  /*2920*/  PRMT R0, R102, 0x8880, RZ ;  /* 0x0000888066007816 */ /* 0x020fca00000000ff */
[----:B------:R-:W-:-:S07]  /*2930*/  IMAD R3, R0, R91, RZ ;  /* 0x0000005b00037224 */ /* 0x000fce00078e02ff */
.L_x_48:
[----:B------:R-:W-:Y:S05]  /*2940*/  BSYNC B1 ;  /* 0x0000000000017941 */ /* 0x000fea0003800000 */
.L_x_47:
[----:B---3--:R-:W-:Y:S01]  /*2950*/  @!P4 IMAD R13, R28, R90, R3 ;  /* 0x0000005a1c0dc224 */ /* 0x008fe200078e0203 */
[----:B------:R-:W-:Y:S04]  /*2960*/  BSSY B1, `(.L_x_49) ;  /* 0x0000006000017945 */ /* 0x000fe80003800000 */
[----:B------:R3:W-:Y:S01]  /*2970*/  @!P4 STG.E.U8 desc[UR36][R4.64+0x8], R13 ;  /* 0x0000080d0400c986 */ /* 0x0007e2000c101124 */
[----:B------:R-:W-:Y:S05]  /*2980*/  @P2 BRA `(.L_x_50) ;  /* 0x00000000000c2947 */ /* 0x000fea0003800000 */
[----:B------:R-:W5:Y:S02]  /*2990*/  LDG.E.U8 R102, desc[UR36][R8.64+0x9] ;  /* 0x0000092408667981 */ /* 0x000f64000c1e1100 */
[----:B-----5:R-:W-:-:S05]  /*29a0*/  PRMT R0, R102, 0x8880, RZ ;  /* 0x0000888066007816 */ /* 0x020fca00000000ff */
[----:B------:R-:W-:-:S07]  /*29b0*/  IMAD R3, R0, R91, RZ ;  /* 0x0000005b00037224 */ /* 0x000fce00078e02ff */
.L_x_50:
[----:B------:R-:W-:Y:S05]  /*29c0*/  BSYNC B1 ;  /* 0x0000000000017941 */ /* 0x000fea0003800000 */
.L_x_49:
[----:B------:R-:W-:Y:S01]  /*29d0*/  ISETP.LT.OR P4, PT, R19, 0x9, !P0 ;  /* 0x000000091300780c */ /* 0x000fe20004781670 */
[----:B------:R-:W-:Y:S01]  /*29e0*/  @!P2 IMAD R29, R29, R90, R3 ;  /* 0x0000005a1d1da224 */ /* 0x000fe200078e0203 */
[----:B------:R-:W-:Y:S01]  /*29f0*/  BSSY B1, `(.L_x_51) ;  /* 0x0000009000017945 */ /* 0x000fe20003800000 */
[C---:B------:R-:W-:Y:S02]  /*2a00*/  ISETP.LT.OR P3, PT, R19.reuse, 0xa, !P0 ;  /* 0x0000000a1300780c */ /* 0x040fe40004761670 */
[C---:B------:R-:W-:Y:S01]  /*2a10*/  ISETP.LT.OR P5, PT, R19.reuse, 0x11, !P1 ;  /* 0x000000111300780c */ /* 0x040fe20004fa1670 */
[----:B------:R0:W-:Y:S01]  /*2a20*/  @!P2 STG.E.U8 desc[UR36][R4.64+0x9], R29 ;  /* 0x0000091d0400a986 */ /* 0x0001e2000c101124 */
[----:B------:R-:W-:-:S06]  /*2a30*/  ISETP.LT.OR P2, PT, R19, 0x12, !P1 ;  /* 0x000000121300780c */ /* 0x000fcc0004f41670 */
[----:B------:R-:W-:Y:S07]  /*2a40*/  @P4 BRA `(.L_x_52) ;  /* 0x00000000000c4947 */ /* 0x000fee0003800000 */
[----:B------:R-:W5:Y:S02]  /*2a50*/  LDG.E.U8 R102, desc[UR36][R10.64+0x8] ;  /* 0x000008240a667981 */ /* 0x000f64000c1e1100 */
[----:B-----5:R-:W-:-:S05]  /*2a60*/  PRMT R0, R102, 0x8880, RZ ;  /* 0x0000888066007816 */ /* 0x020fca00000000ff */
[----:B------:R-:W-:-:S07]  /*2a70*/  IMAD R3, R0, R91, RZ ;  /* 0x0000005b00037224 */ /* 0x000fce00078e02ff */
.L_x_52:
[----:B------:R-:W-:Y:S05]  /*2a80*/  BSYNC B1 ;  /* 0x0000000000017941 */ /* 0x000fea0003800000 */
.L_x_51:
[----:B---3--:R-:W-:Y:S01]  /*2a90*/  @!P4 IMAD R13, R30, R90, R3 ;  /* 0x0000005a1e0dc224 */ /* 0x008fe200078e0203 */
[----:B------:R-:W-:Y:S04]  /*2aa0*/  BSSY B1, `(.L_x_53) ;  /* 0x0000006000017945 */ /* 0x000fe80003800000 */
[----:B------:R3:W-:Y:S01]  /*2ab0*/  @!P4 STG.E.U8 desc[UR36][R6.64+0x8], R13 ;  /* 0x0000080d0600c986 */ /* 0x0007e2000c101124 */
[----:B------:R-:W-:Y:S05]  /*2ac0*/  @P3 BRA `(.L_x_54) ;  /* 0x00000000000c3947 */ /* 0x000fea0003800000 */
[----:B------:R-:W5:Y:S02]  /*2ad0*/  LDG.E.U8 R102, desc[UR36][R10.64+0x9] ;  /* 0x000009240a667981 */ /* 0x000f64000c1e1100 */
[----:B-----5:R-:W-:-:S05]  /*2ae0*/  PRMT R0, R102, 0x8880, RZ ;  /* 0x0000888066007816 */ /* 0x020fca00000000ff */
[----:B------:R-:W-:-:S07]  /*2af0*/  IMAD R3, R0, R91, RZ ;  /* 0x0000005b00037224 */ /* 0x000fce00078e02ff */
.L_x_54:
[----:B------:R-:W-:Y:S05]  /*2b00*/  BSYNC B1 ;  /* 0x0000000000017941 */ /* 0x000fea0003800000 */
.L_x_53:
[----:B------:R-:W-:Y:S01]  /*2b10*/  @!P3 IMAD R31, R31, R90, R3 ;  /* 0x0000005a1f1fb224 */ /* 0x000fe200078e0203 */
[----:B------:R-:W-:Y:S04]  /*2b20*/  BSSY B1, `(.L_x_55) ;  /* 0x0000006000017945 */ /* 0x000fe80003800000 */
[----:B------:R0:W-:Y:S01]  /*2b30*/  @!P3 STG.E.U8 desc[UR36][R6.64+0x9], R31 ;  /* 0x0000091f0600b986 */ /* 0x0001e2000c101124 */
[----:B------:R-:W-:Y:S05]  /*2b40*/  @P5 BRA `(.L_x_56) ;  /* 0x00000000000c5947 */ /* 0x000fea0003800000 */
[----:B------:R-:W5:Y:S02]  /*2b50*/  LDG.E.U8 R102, desc[UR36][R8.64+0x10] ;  /* 0x0000102408667981 */ /* 0x000f64000c1e1100 */
[----:B-----5:R-:W-:-:S05]  /*2b60*/  PRMT R0, R102, 0x8880, RZ ;  /* 0x0000888066007816 */ /* 0x020fca00000000ff */
[----:B------:R-:W-:-:S07]  /*2b70*/  IMAD R3, R0, R91, RZ ;  /* 0x0000005b00037224 */ /* 0x000fce00078e02ff */
.L_x_56:
[----:B------:R-:W-:Y:S05]  /*2b80*/  BSYNC B1 ;  /* 0x0000000000017941 */ /* 0x000fea0003800000 */
.L_x_55:
[----:B---3--:R-:W-:Y:S01]  /*2b90*/  @!P5 IMAD R13, R32, R90, R3 ;  /* 0x0000005a200dd224 */ /* 0x008fe200078e0203 */
[----:B------:R-:W-:Y:S04]  /*2ba0*/  BSSY B1, `(.L_x_57) ;  /* 0x0000006000017945 */ /* 0x000fe80003800000 */
[----:B------:R3:W-:Y:S01]  /*2bb0*/  @!P5 STG.E.U8 desc[UR36][R4.64+0x10], R13 ;  /* 0x0000100d0400d986 */ /* 0x0007e2000c101124 */
[----:B------:R-:W-:Y:S05]  /*2bc0*/  @P2 BRA `(.L_x_58) ;  /* 0x00000000000c2947 */ /* 0x000fea0003800000 */
[----:B------:R-:W5:Y:S02]  /*2bd0*/  LDG.E.U8 R102, desc[UR36][R8.64+0x11] ;  /* 0x0000112408667981 */ /* 0x000f64000c1e1100 */
[----:B-----5:R-:W-:-:S05]  /*2be0*/  PRMT R0, R102, 0x8880, RZ ;  /* 0x0000888066007816 */ /* 0x020fca00000000ff */
[----:B------:R-:W-:-:S07]  /*2bf0*/  IMAD R3, R0, R91, RZ ;  /* 0x0000005b00037224 */ /* 0x000fce00078e02ff */
.L_x_58:
[----:B------:R-:W-:Y:S05]  /*2c00*/  BSYNC B1 ;  /* 0x0000000000017941 */ /* 0x000fea0003800000 */
.L_x_57:
        /* <DEDUP_REMOVED lines=11> */
.L_x_60:
[----:B------:R-:W-:Y:S05]  /*2cc0*/  BSYNC B1 ;  /* 0x0000000000017941 */ /* 0x000fea0003800000 */
.L_x_59:
[----:B---3--:R-:W-:Y:S01]  /*2cd0*/  @!P4 IMAD R13, R34, R90, R3 ;  /* 0x0000005a220dc224 */ /* 0x008fe200078e0203 */
[----:B------:R-:W-:Y:S04]  /*2ce0*/  BSSY B1, `(.L_x_61) ;  /* 0x0000006000017945 */ /* 0x000fe80003800000 */
[----:B------:R3:W-:Y:S01]  /*2cf0*/  @!P4 STG.E.U8 desc[UR36][R6.64+0x10], R13 ;  /* 0x0000100d0600c986 */ /* 0x0007e2000c101124 */
[----:B------:R-:W-:Y:S05]  /*2d00*/  @P3 BRA `(.L_x_62) ;  /* 0x00000000000c3947 */ /* 0x000fea0003800000 */
[----:B------:R-:W5:Y:S02]  /*2d10*/  LDG.E.U8 R102, desc[UR36][R10.64+0x11] ;  /* 0x000011240a667981 */ /* 0x000f64000c1e1100 */
[----:B-----5:R-:W-:-:S05]  /*2d20*/  PRMT R0, R102, 0x8880, RZ ;  /* 0x0000888066007816 */ /* 0x020fca00000000ff */
[----:B------:R-:W-:-:S07]  /*2d30*/  IMAD R3, R0, R91, RZ ;  /* 0x0000005b00037224 */ /* 0x000fce00078e02ff */
.L_x_62:
[----:B------:R-:W-:Y:S05]  /*2d40*/  BSYNC B1 ;  /* 0x0000000000017941 */ /* 0x000fea0003800000 */
.L_x_61:
[----:B------:R-:W-:Y:S01]  /*2d50*/  @!P3 IMAD R35, R35, R90, R3 ;  /* 0x0000005a2323b224 */ /* 0x000fe200078e0203 */
[----:B------:R-:W-:Y:S04]  /*2d60*/  BSSY B1, `(.L_x_63) ;  /* 0x0000006000017945 */ /* 0x000fe80003800000 */
[----:B------:R0:W-:Y:S01]  /*2d70*/  @!P3 STG.E.U8 desc[UR36][R6.64+0x11], R35 ;  /* 0x000011230600b986 */ /* 0x0001e2000c101124 */
[----:B------:R-:W-:Y:S05]  /*2d80*/  @P5 BRA `(.L_x_64) ;  /* 0x00000000000c5947 */ /* 0x000fea0003800000 */
[----:B------:R-:W5:Y:S02]  /*2d90*/  LDG.E.U8 R102, desc[UR36][R8.64+0x18] ;  /* 0x0000182408667981 */ /* 0x000f64000c1e1100 */
[----:B-----5:R-:W-:-:S05]  /*2da0*/  PRMT R0, R102, 0x8880, RZ ;  /* 0x0000888066007816 */ /* 0x020fca00000000ff */
[----:B------:R-:W-:-:S07]  /*2db0*/  IMAD R3, R0, R91, RZ ;  /* 0x0000005b00037224 */ /* 0x000fce00078e02ff */
.L_x_64:
[----:B------:R-:W-:Y:S05]  /*2dc0*/  BSYNC B1 ;  /* 0x0000000000017941 */ /* 0x000fea0003800000 */
.L_x_63:
[----:B---3--:R-:W-:Y:S01]  /*2dd0*/  @!P5 IMAD R13, R36, R90, R3 ;  /* 0x0000005a240dd224 */ /* 0x008fe200078e0203 */
[----:B------:R-:W-:Y:S04]  /*2de0*/  BSSY B1, `(.L_x_65) ;  /* 0x0000006000017945 */ /* 0x000fe80003800000 */
[----:B------:R3:W-:Y:S01]  /*2df0*/  @!P5 STG.E.U8 desc[UR36][R4.64+0x18], R13 ;  /* 0x0000180d0400d986 */ /* 0x0007e2000c101124 */
[----:B------:R-:W-:Y:S05]  /*2e00*/  @P2 BRA `(.L_x_66) ;  /* 0x00000000000c2947 */ /* 0x000fea0003800000 */
[----:B------:R-:W5:Y:S02]  /*2e10*/  LDG.E.U8 R102, desc[UR36][R8.64+0x19] ;  /* 0x0000192408667981 */ /* 0x000f64000c1e1100 */
[----:B-----5:R-:W-:-:S05]  /*2e20*/  PRMT R0, R102, 0x8880, RZ ;  /* 0x0000888066007816 */ /* 0x020fca00000000ff */
[----:B------:R-:W-:-:S07]  /*2e30*/  IMAD R3, R0, R91, RZ ;  /* 0x0000005b00037224 */ /* 0x000fce00078e02ff */
.L_x_66:
[----:B------:R-:W-:Y:S05]  /*2e40*/  BSYNC B1 ;  /* 0x0000000000017941 */ /* 0x000fea0003800000 */
.L_x_65:
        /* <DEDUP_REMOVED lines=11> */
.L_x_68:
[----:B------:R-:W-:Y:S05]  /*2f00*/  BSYNC B1 ;  /* 0x0000000000017941 */ /* 0x000fea0003800000 */
.L_x_67:
[----:B---3--:R-:W-:Y:S01]  /*2f10*/  @!P4 IMAD R13, R38, R90, R3 ;  /* 0x0000005a260dc224 */ /* 0x008fe200078e0203 */
[----:B------:R-:W-:Y:S04]  /*2f20*/  BSSY B1, `(.L_x_69) ;  /* 0x0000006000017945 */ /* 0x000fe80003800000 */
[----:B------:R3:W-:Y:S01]  /*2f30*/  @!P4 STG.E.U8 desc[UR36][R6.64+0x18], R13 ;  /* 0x0000180d0600c986 */ /* 0x0007e2000c101124 */
[----:B------:R-:W-:Y:S05]  /*2f40*/  @P3 BRA `(.L_x_70) ;  /* 0x00000000000c3947 */ /* 0x000fea0003800000 */
[----:B------:R-:W5:Y:S02]  /*2f50*/  LDG.E.U8 R102, desc[UR36][R10.64+0x19] ;  /* 0x000019240a667981 */ /* 0x000f64000c1e1100 */
[----:B-----5:R-:W-:-:S05]  /*2f60*/  PRMT R0, R102, 0x8880, RZ ;  /* 0x0000888066007816 */ /* 0x020fca00000000ff */
[----:B------:R-:W-:-:S07]  /*2f70*/  IMAD R3, R0, R91, RZ ;  /* 0x0000005b00037224 */ /* 0x000fce00078e02ff */
.L_x_70:
[----:B------:R-:W-:Y:S05]  /*2f80*/  BSYNC B1 ;  /* 0x0000000000017941 */ /* 0x000fea0003800000 */
.L_x_69:
[----:B------:R-:W-:Y:S01]  /*2f90*/  @!P3 IMAD R39, R39, R90, R3 ;  /* 0x0000005a2727b224 */ /* 0x000fe200078e0203 */
[----:B------:R-:W-:Y:S04]  /*2fa0*/  BSSY B1, `(.L_x_71) ;  /* 0x0000006000017945 */ /* 0x000fe80003800000 */
[----:B------:R0:W-:Y:S01]  /*2fb0*/  @!P3 STG.E.U8 desc[UR36][R6.64+0x19], R39 ;  /* 0x000019270600b986 */ /* 0x0001e2000c101124 */
[----:B------:R-:W-:Y:S05]  /*2fc0*/  @P5 BRA `(.L_x_72) ;  /* 0x00000000000c5947 */ /* 0x000fea0003800000 */
[----:B------:R-:W5:Y:S02]  /*2fd0*/  LDG.E.U8 R102, desc[UR36][R8.64+0x20] ;  /* 0x0000202408667981 */ /* 0x000f64000c1e1100 */
[----:B-----5:R-:W-:-:S05]  /*2fe0*/  PRMT R0, R102, 0x8880, RZ ;  /* 0x0000888066007816 */ /* 0x020fca00000000ff */
[----:B------:R-:W-:-:S07]  /*2ff0*/  IMAD R3, R0, R91, RZ ;  /* 0x0000005b00037224 */ /* 0x000fce00078e02ff */
.L_x_72:
[----:B------:R-:W-:Y:S05]  /*3000*/  BSYNC B1 ;  /* 0x0000000000017941 */ /* 0x000fea0003800000 */
.L_x_71:
[----:B---3--:R-:W-:Y:S01]  /*3010*/  @!P5 IMAD R13, R40, R90, R3 ;  /* 0x0000005a280dd224 */ /* 0x008fe200078e0203 */
[----:B------:R-:W-:Y:S04]  /*3020*/  BSSY B1, `(.L_x_73) ;  /* 0x0000006000017945 */ /* 0x000fe80003800000 */
[----:B------:R3:W-:Y:S01]  /*3030*/  @!P5 STG.E.U8 desc[UR36][R4.64+0x20], R13 ;  /* 0x0000200d0400d986 */ /* 0x0007e2000c101124 */
[----:B------:R-:W-:Y:S05]  /*3040*/  @P2 BRA `(.L_x_74) ;  /* 0x00000000000c2947 */ /* 0x000fea0003800000 */
[----:B------:R-:W5:Y:S02]  /*3050*/  LDG.E.U8 R102, desc[UR36][R8.64+0x21] ;  /* 0x0000212408667981 */ /* 0x000f64000c1e1100 */
[----:B-----5:R-:W-:-:S05]  /*3060*/  PRMT R0, R102, 0x8880, RZ ;  /* 0x0000888066007816 */ /* 0x020fca00000000ff */
[----:B------:R-:W-:-:S07]  /*3070*/  IMAD R3, R0, R91, RZ ;  /* 0x0000005b00037224 */ /* 0x000fce00078e02ff */
.L_x_74:
[----:B------:R-:W-:Y:S05]  /*3080*/  BSYNC B1 ;  /* 0x0000000000017941 */ /* 0x000fea0003800000 */
.L_x_73:
        /* <DEDUP_REMOVED lines=11> */
.L_x_76:
[----:B------:R-:W-:Y:S05]  /*3140*/  BSYNC B1 ;  /* 0x0000000000017941 */ /* 0x000fea0003800000 */
.L_x_75:
[----:B---3--:R-:W-:Y:S01]  /*3150*/  @!P4 IMAD R13, R42, R90, R3 ;  /* 0x0000005a2a0dc224 */ /* 0x008fe200078e0203 */
[----:B------:R-:W-:Y:S04]  /*3160*/  BSSY B1, `(.L_x_77) ;  /* 0x0000006000017945 */ /* 0x000fe80003800000 */
[----:B------:R3:W-:Y:S01]  /*3170*/  @!P4 STG.E.U8 desc[UR36][R6.64+0x20], R13 ;  /* 0x0000200d0600c986 */ /* 0x0007e2000c101124 */
[----:B------:R-:W-:Y:S05]  /*3180*/  @P3 BRA `(.L_x_78) ;  /* 0x00000000000c3947 */ /* 0x000fea0003800000 */
[----:B------:R-:W5:Y:S02]  /*3190*/  LDG.E.U8 R102, desc[UR36][R10.64+0x21] ;  /* 0x000021240a667981 */ /* 0x000f64000c1e1100 */
[----:B-----5:R-:W-:-:S05]  /*31a0*/  PRMT R0, R102, 0x8880, RZ ;  /* 0x0000888066007816 */ /* 0x020fca00000000ff */
[----:B------:R-:W-:-:S07]  /*31b0*/  IMAD R3, R0, R91, RZ ;  /* 0x0000005b00037224 */ /* 0x000fce00078e02ff */
.L_x_78:
[----:B------:R-:W-:Y:S05]  /*31c0*/  BSYNC B1 ;  /* 0x0000000000017941 */ /* 0x000fea0003800000 */
.L_x_77:
[----:B------:R-:W-:Y:S01]  /*31d0*/  @!P3 IMAD R43, R43, R90, R3 ;  /* 0x0000005a2b2bb224 */ /* 0x000fe200078e0203 */
[----:B------:R-:W-:Y:S04]  /*31e0*/  BSSY B1, `(.L_x_79) ;  /* 0x0000006000017945 */ /* 0x000fe80003800000 */
[----:B------:R0:W-:Y:S01]  /*31f0*/  @!P3 STG.E.U8 desc[UR36][R6.64+0x21], R43 ;  /* 0x0000212b0600b986 */ /* 0x0001e2000c101124 */
[----:B------:R-:W-:Y:S05]  /*3200*/  @P5 BRA `(.L_x_80) ;  /* 0x00000000000c5947 */ /* 0x000fea0003800000 */
[----:B------:R-:W5:Y:S02]  /*3210*/  LDG.E.U8 R102, desc[UR36][R8.64+0x28] ;  /* 0x0000282408667981 */ /* 0x000f64000c1e1100 */
[----:B-----5:R-:W-:-:S05]  /*3220*/  PRMT R0, R102, 0x8880, RZ ;  /* 0x0000888066007816 */ /* 0x020fca00000000ff */
[----:B------:R-:W-:-:S07]  /*3230*/  IMAD R3, R0, R91, RZ ;  /* 0x0000005b00037224 */ /* 0x000fce00078e02ff */
.L_x_80:
[----:B------:R-:W-:Y:S05]  /*3240*/  BSYNC B1 ;  /* 0x0000000000017941 */ /* 0x000fea0003800000 */
.L_x_79:
[----:B---3--:R-:W-:Y:S01]  /*3250*/  @!P5 IMAD R13, R44, R90, R3 ;  /* 0x0000005a2c0dd224 */ /* 0x008fe200078e0203 */
[----:B------:R-:W-:Y:S04]  /*3260*/  BSSY B1, `(.L_x_81) ;  /* 0x0000006000017945 */ /* 0x000fe80003800000 */
[----:B------:R3:W-:Y:S01]  /*3270*/  @!P5 STG.E.U8 desc[UR36][R4.64+0x28], R13 ;  /* 0x0000280d0400d986 */ /* 0x0007e2000c101124 */
[----:B------:R-:W-:Y:S05]  /*3280*/  @P2 BRA `(.L_x_82) ;  /* 0x00000000000c2947 */ /* 0x000fea0003800000 */
[----:B------:R-:W5:Y:S02]  /*3290*/  LDG.E.U8 R102, desc[UR36][R8.64+0x29] ;  /* 0x0000292408667981 */ /* 0x000f64000c1e1100 */
[----:B-----5:R-:W-:-:S05]  /*32a0*/  PRMT R0, R102, 0x8880, RZ ;  /* 0x0000888066007816 */ /* 0x020fca00000000ff */
[----:B------:R-:W-:-:S07]  /*32b0*/  IMAD R3, R0, R91, RZ ;  /* 0x0000005b00037224 */ /* 0x000fce00078e02ff */
.L_x_82:
[----:B------:R-:W-:Y:S05]  /*32c0*/  BSYNC B1 ;  /* 0x0000000000017941 */ /* 0x000fea0003800000 */
.L_x_81:
        /* <DEDUP_REMOVED lines=11> */
.L_x_84:
[----:B------:R-:W-:Y:S05]  /*3380*/  BSYNC B1 ;  /* 0x0000000000017941 */ /* 0x000fea0003800000 */
.L_x_83:
[----:B---3--:R-:W-:Y:S01]  /*3390*/  @!P4 IMAD R13, R46, R90, R3 ;  /* 0x0000005a2e0dc224 */ /* 0x008fe200078e0203 */
[----:B------:R-:W-:Y:S04]  /*33a0*/  BSSY B1, `(.L_x_85) ;  /* 0x0000006000017945 */ /* 0x000fe80003800000 */
[----:B------:R3:W-:Y:S01]  /*33b0*/  @!P4 STG.E.U8 desc[UR36][R6.64+0x28], R13 ;  /* 0x0000280d0600c986 */ /* 0x0007e2000c101124 */
[----:B------:R-:W-:Y:S05]  /*33c0*/  @P3 BRA `(.L_x_86) ;  /* 0x00000000000c3947 */ /* 0x000fea0003800000 */
[----:B------:R-:W5:Y:S02]  /*33d0*/  LDG.E.U8 R102, desc[UR36][R10.64+0x29] ;  /* 0x000029240a667981 */ /* 0x000f64000c1e1100 */
[----:B-----5:R-:W-:-:S05]  /*33e0*/  PRMT R0, R102, 0x8880, RZ ;  /* 0x0000888066007816 */ /* 0x020fca00000000ff */
[----:B------:R-:W-:-:S07]  /*33f0*/  IMAD R3, R0, R91, RZ ;  /* 0x0000005b00037224 */ /* 0x000fce00078e02ff */
.L_x_86:
[----:B------:R-:W-:Y:S05]  /*3400*/  BSYNC B1 ;  /* 0x0000000000017941 */ /* 0x000fea0003800000 */
.L_x_85:
[----:B------:R-:W-:Y:S01]  /*3410*/  @!P3 IMAD R47, R47, R90, R3 ;  /* 0x0000005a2f2fb224 */ /* 0x000fe200078e0203 */
[----:B------:R-:W-:Y:S04]  /*3420*/  BSSY B1, `(.L_x_87) ;  /* 0x0000006000017945 */ /* 0x000fe80003800000 */
[----:B------:R0:W-:Y:S01]  /*3430*/  @!P3 STG.E.U8 desc[UR36][R6.64+0x29], R47 ;  /* 0x0000292f0600b986 */ /* 0x0001e2000c101124 */
[----:B------:R-:W-:Y:S05]  /*3440*/  @P5 BRA `(.L_x_88) ;  /* 0x00000000000c5947 */ /* 0x000fea0003800000 */
[----:B------:R-:W5:Y:S02]  /*3450*/  LDG.E.U8 R102, desc[UR36][R8.64+0x30] ;  /* 0x0000302408667981 */ /* 0x000f64000c1e1100 */
[----:B-----5:R-:W-:-:S05]  /*3460*/  PRMT R0, R102, 0x8880, RZ ;  /* 0x0000888066007816 */ /* 0x020fca00000000ff */
[----:B------:R-:W-:-:S07]  /*3470*/  IMAD R3, R0, R91, RZ ;  /* 0x0000005b00037224 */ /* 0x000fce00078e02ff */
.L_x_88:
[----:B------:R-:W-:Y:S05]  /*3480*/  BSYNC B1 ;  /* 0x0000000000017941 */ /* 0x000fea0003800000 */
.L_x_87:
[----:B---3--:R-:W-:Y:S01]  /*3490*/  @!P5 IMAD R13, R48, R90, R3 ;  /* 0x0000005a300dd224 */ /* 0x008fe200078e0203 */
[----:B------:R-:W-:Y:S04]  /*34a0*/  BSSY B1, `(.L_x_89) ;  /* 0x0000006000017945 */ /* 0x000fe80003800000 */
[----:B------:R3:W-:Y:S01]  /*34b0*/  @!P5 STG.E.U8 desc[UR36][R4.64+0x30], R13 ;  /* 0x0000300d0400d986 */ /* 0x0007e2000c101124 */
[----:B------:R-:W-:Y:S05]  /*34c0*/  @P2 BRA `(.L_x_90) ;  /* 0x00000000000c2947 */ /* 0x000fea0003800000 */
[----:B------:R-:W5:Y:S02]  /*34d0*/  LDG.E.U8 R102, desc[UR36][R8.64+0x31] ;  /* 0x0000312408667981 */ /* 0x000f64000c1e1100 */
[----:B-----5:R-:W-:-:S05]  /*34e0*/  PRMT R0, R102, 0x8880, RZ ;  /* 0x0000888066007816 */ /* 0x020fca00000000ff */
[----:B------:R-:W-:-:S07]  /*34f0*/  IMAD R3, R0, R91, RZ ;  /* 0x0000005b00037224 */ /* 0x000fce00078e02ff */
.L_x_90:
[----:B------:R-:W-:Y:S05]  /*3500*/  BSYNC B1 ;  /* 0x0000000000017941 */ /* 0x000fea0003800000 */
.L_x_89:
        /* <DEDUP_REMOVED lines=11> */
.L_x_92:
[----:B------:R-:W-:Y:S05]  /*35c0*/  BSYNC B1 ;  /* 0x0000000000017941 */ /* 0x000fea0003800000 */
.L_x_91:
[----:B---3--:R-:W-:Y:S01]  /*35d0*/  @!P4 IMAD R13, R50, R90, R3 ;  /* 0x0000005a320dc224 */ /* 0x008fe200078e0203 */
[----:B------:R-:W-:Y:S04]  /*35e0*/  BSSY B1, `(.L_x_93) ;  /* 0x0000006000017945 */ /* 0x000fe80003800000 */
[----:B------:R3:W-:Y:S01]  /*35f0*/  @!P4 STG.E.U8 desc[UR36][R6.64+0x30], R13 ;  /* 0x0000300d0600c986 */ /* 0x0007e2000c101124 */
[----:B------:R-:W-:Y:S05]  /*3600*/  @P3 BRA `(.L_x_94) ;  /* 0x00000000000c3947 */ /* 0x000fea0003800000 */
[----:B------:R-:W5:Y:S02]  /*3610*/  LDG.E.U8 R102, desc[UR36][R10.64+0x31] ;  /* 0x000031240a667981 */ /* 0x000f64000c1e1100 */
[----:B-----5:R-:W-:-:S05]  /*3620*/  PRMT R0, R102, 0x8880, RZ ;  /* 0x0000888066007816 */ /* 0x020fca00000000ff */
[----:B------:R-:W-:-:S07]  /*3630*/  IMAD R3, R0, R91, RZ ;  /* 0x0000005b00037224 */ /* 0x000fce00078e02ff */
.L_x_94:
[----:B------:R-:W-:Y:S05]  /*3640*/  BSYNC B1 ;  /* 0x0000000000017941 */ /* 0x000fea0003800000 */
.L_x_93:
[----:B------:R-:W-:Y:S01]  /*3650*/  @!P3 IMAD R51, R51, R90, R3 ;  /* 0x0000005a3333b224 */ /* 0x000fe200078e0203 */
[----:B------:R-:W-:Y:S04]  /*3660*/  BSSY B1, `(.L_x_95) ;  /* 0x0000006000017945 */ /* 0x000fe80003800000 */
[----:B------:R0:W-:Y:S01]  /*3670*/  @!P3 STG.E.U8 desc[UR36][R6.64+0x31], R51 ;  /* 0x000031330600b986 */ /* 0x0001e2000c101124 */
[----:B------:R-:W-:Y:S05]  /*3680*/  @P5 BRA `(.L_x_96) ;  /* 0x00000000000c5947 */ /* 0x000fea0003800000 */
[----:B------:R-:W5:Y:S02]  /*3690*/  LDG.E.U8 R102, desc[UR36][R8.64+0x38] ;  /* 0x0000382408667981 */ /* 0x000f64000c1e1100 */
[----:B-----5:R-:W-:-:S05]  /*36a0*/  PRMT R0, R102, 0x8880, RZ ;  /* 0x0000888066007816 */ /* 0x020fca00000000ff */
[----:B------:R-:W-:-:S07]  /*36b0*/  IMAD R3, R0, R91, RZ ;  /* 0x0000005b00037224 */ /* 0x000fce00078e02ff */
.L_x_96:
[----:B------:R-:W-:Y:S05]  /*36c0*/  BSYNC B1 ;  /* 0x0000000000017941 */ /* 0x000fea0003800000 */
.L_x_95:
[----:B---3--:R-:W-:Y:S01]  /*36d0*/  @!P5 IMAD R13, R52, R90, R3 ;  /* 0x0000005a340dd224 */ /* 0x008fe200078e0203 */
[----:B------:R-:W-:Y:S04]  /*36e0*/  BSSY B1, `(.L_x_97) ;  /* 0x0000006000017945 */ /* 0x000fe80003800000 */
[----:B------:R3:W-:Y:S01]  /*36f0*/  @!P5 STG.E.U8 desc[UR36][R4.64+0x38], R13 ;  /* 0x0000380d0400d986 */ /* 0x0007e2000c101124 */
[----:B------:R-:W-:Y:S05]  /*3700*/  @P2 BRA `(.L_x_98) ;  /* 0x00000000000c2947 */ /* 0x000fea0003800000 */
[----:B------:R-:W5:Y:S02]  /*3710*/  LDG.E.U8 R102, desc[UR36][R8.64+0x39] ;  /* 0x0000392408667981 */ /* 0x000f64000c1e1100 */
[----:B-----5:R-:W-:-:S05]  /*3720*/  PRMT R0, R102, 0x8880, RZ ;  /* 0x0000888066007816 */ /* 0x020fca00000000ff */
[----:B------:R-:W-:-:S07]  /*3730*/  IMAD R3, R0, R91, RZ ;  /* 0x0000005b00037224 */ /* 0x000fce00078e02ff */
.L_x_98:
[----:B------:R-:W-:Y:S05]  /*3740*/  BSYNC B1 ;  /* 0x0000000000017941 */ /* 0x000fea0003800000 */
.L_x_97:
        /* <DEDUP_REMOVED lines=11> */
.L_x_100:
[----:B------:R-:W-:Y:S05]  /*3800*/  BSYNC B1 ;  /* 0x0000000000017941 */ /* 0x000fea0003800000 */
.L_x_99:
[----:B---3--:R-:W-:Y:S01]  /*3810*/  @!P4 IMAD R13, R54, R90, R3 ;  /* 0x0000005a360dc224 */ /* 0x008fe200078e0203 */
[----:B------:R-:W-:Y:S04]  /*3820*/  BSSY B1, `(.L_x_101) ;  /* 0x0000006000017945 */ /* 0x000fe80003800000 */
[----:B------:R3:W-:Y:S01]  /*3830*/  @!P4 STG.E.U8 desc[UR36][R6.64+0x38], R13 ;  /* 0x0000380d0600c986 */ /* 0x0007e2000c101124 */
[----:B------:R-:W-:Y:S05]  /*3840*/  @P3 BRA `(.L_x_102) ;  /* 0x00000000000c3947 */ /* 0x000fea0003800000 */
[----:B------:R-:W5:Y:S02]  /*3850*/  LDG.E.U8 R102, desc[UR36][R10.64+0x39] ;  /* 0x000039240a667981 */ /* 0x000f64000c1e1100 */
[----:B-----5:R-:W-:-:S05]  /*3860*/  PRMT R0, R102, 0x8880, RZ ;  /* 0x0000888066007816 */ /* 0x020fca00000000ff */
[----:B------:R-:W-:-:S07]  /*3870*/  IMAD R3, R0, R91, RZ ;  /* 0x0000005b00037224 */ /* 0x000fce00078e02ff */
.L_x_102:
[----:B------:R-:W-:Y:S05]  /*3880*/  BSYNC B1 ;  /* 0x0000000000017941 */ /* 0x000fea0003800000 */
.L_x_101:
[----:B------:R-:W-:Y:S01]  /*3890*/  @!P3 IMAD R55, R55, R90, R3 ;  /* 0x0000005a3737b224 */ /* 0x000fe200078e0203 */
[----:B------:R-:W-:Y:S04]  /*38a0*/  BSSY B1, `(.L_x_103) ;  /* 0x0000006000017945 */ /* 0x000fe80003800000 */
[----:B------:R0:W-:Y:S01]  /*38b0*/  @!P3 STG.E.U8 desc[UR36][R6.64+0x39], R55 ;  /* 0x000039370600b986 */ /* 0x0001e2000c101124 */
[----:B------:R-:W-:Y:S05]  /*38c0*/  @P5 BRA `(.L_x_104) ;  /* 0x00000000000c5947 */ /* 0x000fea0003800000 */
[----:B------:R-:W5:Y:S02]  /*38d0*/  LDG.E.U8 R102, desc[UR36][R8.64+0x40] ;  /* 0x0000402408667981 */ /* 0x000f64000c1e1100 */
[----:B-----5:R-:W-:-:S05]  /*38e0*/  PRMT R0, R102, 0x8880, RZ ;  /* 0x0000888066007816 */ /* 0x020fca00000000ff */
[----:B------:R-:W-:-:S07]  /*38f0*/  IMAD R3, R0, R91, RZ ;  /* 0x0000005b00037224 */ /* 0x000fce00078e02ff */
.L_x_104:
[----:B------:R-:W-:Y:S05]  /*3900*/  BSYNC B1 ;  /* 0x0000000000017941 */ /* 0x000fea0003800000 */
.L_x_103:
[----:B---3--:R-:W-:Y:S01]  /*3910*/  @!P5 IMAD R13, R56, R90, R3 ;  /* 0x0000005a380dd224 */ /* 0x008fe200078e0203 */
[----:B------:R-:W-:Y:S04]  /*3920*/  BSSY B1, `(.L_x_105) ;  /* 0x0000006000017945 */ /* 0x000fe80003800000 */
[----:B------:R3:W-:Y:S01]  /*3930*/  @!P5 STG.E.U8 desc[UR36][R4.64+0x40], R13 ;  /* 0x0000400d0400d986 */ /* 0x0007e2000c101124 */
[----:B------:R-:W-:Y:S05]  /*3940*/  @P2 BRA `(.L_x_106) ;  /* 0x00000000000c2947 */ /* 0x000fea0003800000 */
[----:B------:R-:W5:Y:S02]  /*3950*/  LDG.E.U8 R102, desc[UR36][R8.64+0x41] ;  /* 0x0000412408667981 */ /* 0x000f64000c1e1100 */
[----:B-----5:R-:W-:-:S05]  /*3960*/  PRMT R0, R102, 0x8880, RZ ;  /* 0x0000888066007816 */ /* 0x020fca00000000ff */
[----:B------:R-:W-:-:S07]  /*3970*/  IMAD R3, R0, R91, RZ ;  /* 0x0000005b00037224 */ /* 0x000fce00078e02ff */
.L_x_106:
[----:B------:R-:W-:Y:S05]  /*3980*/  BSYNC B1 ;  /* 0x0000000000017941 */ /* 0x000fea0003800000 */
.L_x_105:
        /* <DEDUP_REMOVED lines=11> */
.L_x_108:
[----:B------:R-:W-:Y:S05]  /*3a40*/  BSYNC B1 ;  /* 0x0000000000017941 */ /* 0x000fea0003800000 */
.L_x_107:
[----:B---3--:R-:W-:Y:S01]  /*3a50*/  @!P4 IMAD R13, R58, R90, R3 ;  /* 0x0000005a3a0dc224 */ /* 0x008fe200078e0203 */
[----:B------:R-:W-:Y:S04]  /*3a60*/  BSSY B1, `(.L_x_109) ;  /* 0x0000006000017945 */ /* 0x000fe80003800000 */
[----:B------:R3:W-:Y:S01]  /*3a70*/  @!P4 STG.E.U8 desc[UR36][R6.64+0x40], R13 ;  /* 0x0000400d0600c986 */ /* 0x0007e2000c101124 */
[----:B------:R-:W-:Y:S05]  /*3a80*/  @P3 BRA `(.L_x_110) ;  /* 0x00000000000c3947 */ /* 0x000fea0003800000 */
[----:B------:R-:W5:Y:S02]  /*3a90*/  LDG.E.U8 R102, desc[UR36][R10.64+0x41] ;  /* 0x000041240a667981 */ /* 0x000f64000c1e1100 */
[----:B-----5:R-:W-:-:S05]  /*3aa0*/  PRMT R0, R102, 0x8880, RZ ;  /* 0x0000888066007816 */ /* 0x020fca00000000ff */
[----:B------:R-:W-:-:S07]  /*3ab0*/  IMAD R3, R0, R91, RZ ;  /* 0x0000005b00037224 */ /* 0x000fce00078e02ff */
.L_x_110:
[----:B------:R-:W-:Y:S05]  /*3ac0*/  BSYNC B1 ;  /* 0x0000000000017941 */ /* 0x000fea0003800000 */
.L_x_109:
[----:B------:R-:W-:Y:S01]  /*3ad0*/  @!P3 IMAD R59, R59, R90, R3 ;  /* 0x0000005a3b3bb224 */ /* 0x000fe200078e0203 */
[----:B------:R-:W-:Y:S04]  /*3ae0*/  BSSY B1, `(.L_x_111) ;  /* 0x0000006000017945 */ /* 0x000fe80003800000 */
[----:B------:R0:W-:Y:S01]  /*3af0*/  @!P3 STG.E.U8 desc[UR36][R6.64+0x41], R59 ;  /* 0x0000413b0600b986 */ /* 0x0001e2000c101124 */
[----:B------:R-:W-:Y:S05]  /*3b00*/  @P5 BRA `(.L_x_112) ;  /* 0x00000000000c5947 */ /* 0x000fea0003800000 */
[----:B------:R-:W5:Y:S02]  /*3b10*/  LDG.E.U8 R102, desc[UR36][R8.64+0x48] ;  /* 0x0000482408667981 */ /* 0x000f64000c1e1100 */
[----:B-----5:R-:W-:-:S05]  /*3b20*/  PRMT R0, R102, 0x8880, RZ ;  /* 0x0000888066007816 */ /* 0x020fca00000000ff */
[----:B------:R-:W-:-:S07]  /*3b30*/  IMAD R3, R0, R91, RZ ;  /* 0x0000005b00037224 */ /* 0x000fce00078e02ff */
.L_x_112:
[----:B------:R-:W-:Y:S05]  /*3b40*/  BSYNC B1 ;  /* 0x0000000000017941 */ /* 0x000fea0003800000 */
.L_x_111:
[----:B---3--:R-:W-:Y:S01]  /*3b50*/  @!P5 IMAD R13, R60, R90, R3 ;  /* 0x0000005a3c0dd224 */ /* 0x008fe200078e0203 */
[----:B------:R-:W-:Y:S04]  /*3b60*/  BSSY B1, `(.L_x_113) ;  /* 0x0000006000017945 */ /* 0x000fe80003800000 */
[----:B------:R3:W-:Y:S01]  /*3b70*/  @!P5 STG.E.U8 desc[UR36][R4.64+0x48], R13 ;  /* 0x0000480d0400d986 */ /* 0x0007e2000c101124 */
[----:B------:R-:W-:Y:S05]  /*3b80*/  @P2 BRA `(.L_x_114) ;  /* 0x00000000000c2947 */ /* 0x000fea0003800000 */
[----:B------:R-:W5:Y:S02]  /*3b90*/  LDG.E.U8 R102, desc[UR36][R8.64+0x49] ;  /* 0x0000492408667981 */ /* 0x000f64000c1e1100 */
[----:B-----5:R-:W-:-:S05]  /*3ba0*/  PRMT R0, R102, 0x8880, RZ ;  /* 0x0000888066007816 */ /* 0x020fca00000000ff */
[----:B------:R-:W-:-:S07]  /*3bb0*/  IMAD R3, R0, R91, RZ ;  /* 0x0000005b00037224 */ /* 0x000fce00078e02ff */
.L_x_114:
[----:B------:R-:W-:Y:S05]  /*3bc0*/  BSYNC B1 ;  /* 0x0000000000017941 */ /* 0x000fea0003800000 */
.L_x_113:
        /* <DEDUP_REMOVED lines=11> */
.L_x_116:
[----:B------:R-:W-:Y:S05]  /*3c80*/  BSYNC B1 ;  /* 0x0000000000017941 */ /* 0x000fea0003800000 */
.L_x_115:
[----:B---3--:R-:W-:Y:S01]  /*3c90*/  @!P4 IMAD R13, R62, R90, R3 ;  /* 0x0000005a3e0dc224 */ /* 0x008fe200078e0203 */
[----:B------:R-:W-:Y:S04]  /*3ca0*/  BSSY B1, `(.L_x_117) ;  /* 0x0000006000017945 */ /* 0x000fe80003800000 */
[----:B------:R3:W-:Y:S01]  /*3cb0*/  @!P4 STG.E.U8 desc[UR36][R6.64+0x48], R13 ;  /* 0x0000480d0600c986 */ /* 0x0007e2000c101124 */
[----:B------:R-:W-:Y:S05]  /*3cc0*/  @P3 BRA `(.L_x_118) ;  /* 0x00000000000c3947 */ /* 0x000fea0003800000 */
[----:B------:R-:W5:Y:S02]  /*3cd0*/  LDG.E.U8 R102, desc[UR36][R10.64+0x49] ;  /* 0x000049240a667981 */ /* 0x000f64000c1e1100 */
[----:B-----5:R-:W-:-:S05]  /*3ce0*/  PRMT R0, R102, 0x8880, RZ ;  /* 0x0000888066007816 */ /* 0x020fca00000000ff */
[----:B------:R-:W-:-:S07]  /*3cf0*/  IMAD R3, R0, R91, RZ ;  /* 0x0000005b00037224 */ /* 0x000fce00078e02ff */
.L_x_118:
[----:B------:R-:W-:Y:S05]  /*3d00*/  BSYNC B1 ;  /* 0x0000000000017941 */ /* 0x000fea0003800000 */
.L_x_117:
[----:B------:R-:W-:Y:S01]  /*3d10*/  @!P3 IMAD R63, R63, R90, R3 ;  /* 0x0000005a3f3fb224 */ /* 0x000fe200078e0203 */
[----:B------:R-:W-:Y:S04]  /*3d20*/  BSSY B1, `(.L_x_119) ;  /* 0x0000006000017945 */ /* 0x000fe80003800000 */
[----:B------:R0:W-:Y:S01]  /*3d30*/  @!P3 STG.E.U8 desc[UR36][R6.64+0x49], R63 ;  /* 0x0000493f0600b986 */ /* 0x0001e2000c101124 */
[----:B------:R-:W-:Y:S05]  /*3d40*/  @P5 BRA `(.L_x_120) ;  /* 0x00000000000c5947 */ /* 0x000fea0003800000 */
[----:B------:R-:W5:Y:S02]  /*3d50*/  LDG.E.U8 R102, desc[UR36][R8.64+0x50] ;  /* 0x0000502408667981 */ /* 0x000f64000c1e1100 */
[----:B-----5:R-:W-:-:S05]  /*3d60*/  PRMT R0, R102, 0x8880, RZ ;  /* 0x0000888066007816 */ /* 0x020fca00000000ff */
[----:B------:R-:W-:-:S07]  /*3d70*/  IMAD R3, R0, R91, RZ ;  /* 0x0000005b00037224 */ /* 0x000fce00078e02ff */
.L_x_120:
[----:B------:R-:W-:Y:S05]  /*3d80*/  BSYNC B1 ;  /* 0x0000000000017941 */ /* 0x000fea0003800000 */
.L_x_119:
[----:B---3--:R-:W-:Y:S01]  /*3d90*/  @!P5 IMAD R13, R64, R90, R3 ;  /* 0x0000005a400dd224 */ /* 0x008fe200078e0203 */
[----:B------:R-:W-:Y:S04]  /*3da0*/  BSSY B1, `(.L_x_121) ;  /* 0x0000006000017945 */ /* 0x000fe80003800000 */
[----:B------:R3:W-:Y:S01]  /*3db0*/  @!P5 STG.E.U8 desc[UR36][R4.64+0x50], R13 ;  /* 0x0000500d0400d986 */ /* 0x0007e2000c101124 */
[----:B------:R-:W-:Y:S05]  /*3dc0*/  @P2 BRA `(.L_x_122) ;  /* 0x00000000000c2947 */ /* 0x000fea0003800000 */
[----:B------:R-:W5:Y:S02]  /*3dd0*/  LDG.E.U8 R102, desc[UR36][R8.64+0x51] ;  /* 0x0000512408667981 */ /* 0x000f64000c1e1100 */
[----:B-----5:R-:W-:-:S05]  /*3de0*/  PRMT R0, R102, 0x8880, RZ ;  /* 0x0000888066007816 */ /* 0x020fca00000000ff */
[----:B------:R-:W-:-:S07]  /*3df0*/  IMAD R3, R0, R91, RZ ;  /* 0x0000005b00037224 */ /* 0x000fce00078e02ff */
.L_x_122:
[----:B------:R-:W-:Y:S05]  /*3e00*/  BSYNC B1 ;  /* 0x0000000000017941 */ /* 0x000fea0003800000 */
.L_x_121:
        /* <DEDUP_REMOVED lines=11> */
.L_x_124:
[----:B------:R-:W-:Y:S05]  /*3ec0*/  BSYNC B1 ;  /* 0x0000000000017941 */ /* 0x000fea0003800000 */
.L_x_123:
[----:B---3--:R-:W-:Y:S01]  /*3ed0*/  @!P4 IMAD R13, R66, R90, R3 ;  /* 0x0000005a420dc224 */ /* 0x008fe200078e0203 */
[----:B------:R-:W-:Y:S04]  /*3ee0*/  BSSY B1, `(.L_x_125) ;  /* 0x0000006000017945 */ /* 0x000fe80003800000 */
[----:B------:R3:W-:Y:S01]  /*3ef0*/  @!P4 STG.E.U8 desc[UR36][R6.64+0x50], R13 ;  /* 0x0000500d0600c986 */ /* 0x0007e2000c101124 */
[----:B------:R-:W-:Y:S05]  /*3f00*/  @P3 BRA `(.L_x_126) ;  /* 0x00000000000c3947 */ /* 0x000fea0003800000 */
[----:B------:R-:W5:Y:S02]  /*3f10*/  LDG.E.U8 R102, desc[UR36][R10.64+0x51] ;  /* 0x000051240a667981 */ /* 0x000f64000c1e1100 */
[----:B-----5:R-:W-:-:S05]  /*3f20*/  PRMT R0, R102, 0x8880, RZ ;  /* 0x0000888066007816 */ /* 0x020fca00000000ff */
[----:B------:R-:W-:-:S07]  /*3f30*/  IMAD R3, R0, R91, RZ ;  /* 0x0000005b00037224 */ /* 0x000fce00078e02ff */
.L_x_126:
[----:B------:R-:W-:Y:S05]  /*3f40*/  BSYNC B1 ;  /* 0x0000000000017941 */ /* 0x000fea0003800000 */
.L_x_125:
[----:B------:R-:W-:Y:S01]  /*3f50*/  @!P3 IMAD R67, R67, R90, R3 ;  /* 0x0000005a4343b224 */ /* 0x000fe200078e0203 */
[----:B------:R-:W-:Y:S04]  /*3f60*/  BSSY B1, `(.L_x_127) ;  /* 0x0000006000017945 */ /* 0x000fe80003800000 */
[----:B------:R0:W-:Y:S01]  /*3f70*/  @!P3 STG.E.U8 desc[UR36][R6.64+0x51], R67 ;  /* 0x000051430600b986 */ /* 0x0001e2000c101124 */
[----:B------:R-:W-:Y:S05]  /*3f80*/  @P5 BRA `(.L_x_128) ;  /* 0x00000000000c5947 */ /* 0x000fea0003800000 */
[----:B------:R-:W5:Y:S02]  /*3f90*/  LDG.E.U8 R102, desc[UR36][R8.64+0x58] ;  /* 0x0000582408667981 */ /* 0x000f64000c1e1100 */
[----:B-----5:R-:W-:-:S05]  /*3fa0*/  PRMT R0, R102, 0x8880, RZ ;  /* 0x0000888066007816 */ /* 0x020fca00000000ff */
[----:B------:R-:W-:-:S07]  /*3fb0*/  IMAD R3, R0, R91, RZ ;  /* 0x0000005b00037224 */ /* 0x000fce00078e02ff */
.L_x_128:
[----:B------:R-:W-:Y:S05]  /*3fc0*/  BSYNC B1 ;  /* 0x0000000000017941 */ /* 0x000fea0003800000 */
.L_x_127:
[----:B---3--:R-:W-:Y:S01]  /*3fd0*/  @!P5 IMAD R13, R68, R90, R3 ;  /* 0x0000005a440dd224 */ /* 0x008fe200078e0203 */
[----:B------:R-:W-:Y:S04]  /*3fe0*/  BSSY B1, `(.L_x_129) ;  /* 0x0000006000017945 */ /* 0x000fe80003800000 */
[----:B------:R3:W-:Y:S01]  /*3ff0*/  @!P5 STG.E.U8 desc[UR36][R4.64+0x58], R13 ;  /* 0x0000580d0400d986 */ /* 0x0007e2000c101124 */
[----:B------:R-:W-:Y:S05]  /*4000*/  @P2 BRA `(.L_x_130) ;  /* 0x00000000000c2947 */ /* 0x000fea0003800000 */
[----:B------:R-:W5:Y:S02]  /*4010*/  LDG.E.U8 R102, desc[UR36][R8.64+0x59] ;  /* 0x0000592408667981 */ /* 0x000f64000c1e1100 */
[----:B-----5:R-:W-:-:S05]  /*4020*/  PRMT R0, R102, 0x8880, RZ ;  /* 0x0000888066007816 */ /* 0x020fca00000000ff */
[----:B------:R-:W-:-:S07]  /*4030*/  IMAD R3, R0, R91, RZ ;  /* 0x0000005b00037224 */ /* 0x000fce00078e02ff */
.L_x_130:
[----:B------:R-:W-:Y:S05]  /*4040*/  BSYNC B1 ;  /* 0x0000000000017941 */ /* 0x000fea0003800000 */
.L_x_129:
        /* <DEDUP_REMOVED lines=11> */
.L_x_132:
[----:B------:R-:W-:Y:S05]  /*4100*/  BSYNC B1 ;  /* 0x0000000000017941 */ /* 0x000fea0003800000 */
.L_x_131:
[----:B---3--:R-:W-:Y:S01]  /*4110*/  @!P4 IMAD R13, R70, R90, R3 ;  /* 0x0000005a460dc224 */ /* 0x008fe200078e0203 */
[----:B------:R-:W-:Y:S04]  /*4120*/  BSSY B1, `(.L_x_133) ;  /* 0x0000006000017945 */ /* 0x000fe80003800000 */
[----:B------:R3:W-:Y:S01]  /*4130*/  @!P4 STG.E.U8 desc[UR36][R6.64+0x58], R13 ;  /* 0x0000580d0600c986 */ /* 0x0007e2000c101124 */
[----:B------:R-:W-:Y:S05]  /*4140*/  @P3 BRA `(.L_x_134) ;  /* 0x00000000000c3947 */ /* 0x000fea0003800000 */
[----:B------:R-:W5:Y:S02]  /*4150*/  LDG.E.U8 R102, desc[UR36][R10.64+0x59] ;  /* 0x000059240a667981 */ /* 0x000f64000c1e1100 */
[----:B-----5:R-:W-:-:S05]  /*4160*/  PRMT R0, R102, 0x8880, RZ ;  /* 0x0000888066007816 */ /* 0x020fca00000000ff */
[----:B------:R-:W-:-:S07]  /*4170*/  IMAD R3, R0, R91, RZ ;  /* 0x0000005b00037224 */ /* 0x000fce00078e02ff */
.L_x_134:
[----:B------:R-:W-:Y:S05]  /*4180*/  BSYNC B1 ;  /* 0x0000000000017941 */ /* 0x000fea0003800000 */
.L_x_133:
[----:B------:R-:W-:Y:S01]  /*4190*/  @!P3 IMAD R71, R71, R90, R3 ;  /* 0x0000005a4747b224 */ /* 0x000fe200078e0203 */
[----:B------:R-:W-:Y:S04]  /*41a0*/  BSSY B1, `(.L_x_135) ;  /* 0x0000006000017945 */ /* 0x000fe80003800000 */
[----:B------:R0:W-:Y:S01]  /*41b0*/  @!P3 STG.E.U8 desc[UR36][R6.64+0x59], R71 ;  /* 0x000059470600b986 */ /* 0x0001e2000c101124 */
[----:B------:R-:W-:Y:S05]  /*41c0*/  @P5 BRA `(.L_x_136) ;  /* 0x00000000000c5947 */ /* 0x000fea0003800000 */
[----:B------:R-:W5:Y:S02]  /*41d0*/  LDG.E.U8 R102, desc[UR36][R8.64+0x60] ;  /* 0x0000602408667981 */ /* 0x000f64000c1e1100 */
[----:B-----5:R-:W-:-:S05]  /*41e0*/  PRMT R0, R102, 0x8880, RZ ;  /* 0x0000888066007816 */ /* 0x020fca00000000ff */
[----:B------:R-:W-:-:S07]  /*41f0*/  IMAD R3, R0, R91, RZ ;  /* 0x0000005b00037224 */ /* 0x000fce00078e02ff */
.L_x_136:
[----:B------:R-:W-:Y:S05]  /*4200*/  BSYNC B1 ;  /* 0x0000000000017941 */ /* 0x000fea0003800000 */
.L_x_135:
[----:B---3--:R-:W-:Y:S01]  /*4210*/  @!P5 IMAD R13, R72, R90, R3 ;  /* 0x0000005a480dd224 */ /* 0x008fe200078e0203 */
[----:B------:R-:W-:Y:S04]  /*4220*/  BSSY B1, `(.L_x_137) ;  /* 0x0000006000017945 */ /* 0x000fe80003800000 */
[----:B------:R3:W-:Y:S01]  /*4230*/  @!P5 STG.E.U8 desc[UR36][R4.64+0x60], R13 ;  /* 0x0000600d0400d986 */ /* 0x0007e2000c101124 */
[----:B------:R-:W-:Y:S05]  /*4240*/  @P2 BRA `(.L_x_138) ;  /* 0x00000000000c2947 */ /* 0x000fea0003800000 */
[----:B------:R-:W5:Y:S02]  /*4250*/  LDG.E.U8 R102, desc[UR36][R8.64+0x61] ;  /* 0x0000612408667981 */ /* 0x000f64000c1e1100 */
[----:B-----5:R-:W-:-:S05]  /*4260*/  PRMT R0, R102, 0x8880, RZ ;  /* 0x0000888066007816 */ /* 0x020fca00000000ff */
[----:B------:R-:W-:-:S07]  /*4270*/  IMAD R3, R0, R91, RZ ;  /* 0x0000005b00037224 */ /* 0x000fce00078e02ff */
.L_x_138:
[----:B------:R-:W-:Y:S05]  /*4280*/  BSYNC B1 ;  /* 0x0000000000017941 */ /* 0x000fea0003800000 */
.L_x_137:
        /* <DEDUP_REMOVED lines=11> */
.L_x_140:
[----:B------:R-:W-:Y:S05]  /*4340*/  BSYNC B1 ;  /* 0x0000000000017941 */ /* 0x000fea0003800000 */
.L_x_139:
[----:B---3--:R-:W-:Y:S01]  /*4350*/  @!P4 IMAD R13, R74, R90, R3 ;  /* 0x0000005a4a0dc224 */ /* 0x008fe200078e0203 */
[----:B------:R-:W-:Y:S04]  /*4360*/  BSSY B1, `(.L_x_141) ;  /* 0x0000006000017945 */ /* 0x000fe80003800000 */
[----:B------:R3:W-:Y:S01]  /*4370*/  @!P4 STG.E.U8 desc[UR36][R6.64+0x60], R13 ;  /* 0x0000600d0600c986 */ /* 0x0007e2000c101124 */
[----:B------:R-:W-:Y:S05]  /*4380*/  @P3 BRA `(.L_x_142) ;  /* 0x00000000000c3947 */ /* 0x000fea0003800000 */
[----:B------:R-:W5:Y:S02]  /*4390*/  LDG.E.U8 R102, desc[UR36][R10.64+0x61] ;  /* 0x000061240a667981 */ /* 0x000f64000c1e1100 */
[----:B-----5:R-:W-:-:S05]  /*43a0*/  PRMT R0, R102, 0x8880, RZ ;  /* 0x0000888066007816 */ /* 0x020fca00000000ff */
[----:B------:R-:W-:-:S07]  /*43b0*/  IMAD R3, R0, R91, RZ ;  /* 0x0000005b00037224 */ /* 0x000fce00078e02ff */
.L_x_142:
[----:B------:R-:W-:Y:S05]  /*43c0*/  BSYNC B1 ;  /* 0x0000000000017941 */ /* 0x000fea0003800000 */
.L_x_141:
[----:B------:R-:W-:Y:S01]  /*43d0*/  @!P3 IMAD R75, R75, R90, R3 ;  /* 0x0000005a4b4bb224 */ /* 0x000fe200078e0203 */
[----:B------:R-:W-:Y:S04]  /*43e0*/  BSSY B1, `(.L_x_143) ;  /* 0x0000006000017945 */ /* 0x000fe80003800000 */
[----:B------:R0:W-:Y:S01]  /*43f0*/  @!P3 STG.E.U8 desc[UR36][R6.64+0x61], R75 ;  /* 0x0000614b0600b986 */ /* 0x0001e2000c101124 */
[----:B------:R-:W-:Y:S05]  /*4400*/  @P5 BRA `(.L_x_144) ;  /* 0x00000000000c5947 */ /* 0x000fea0003800000 */
[----:B------:R-:W5:Y:S02]  /*4410*/  LDG.E.U8 R102, desc[UR36][R8.64+0x68] ;  /* 0x0000682408667981 */ /* 0x000f64000c1e1100 */
[----:B-----5:R-:W-:-:S05]  /*4420*/  PRMT R0, R102, 0x8880, RZ ;  /* 0x0000888066007816 */ /* 0x020fca00000000ff */
[----:B------:R-:W-:-:S07]  /*4430*/  IMAD R3, R0, R91, RZ ;  /* 0x0000005b00037224 */ /* 0x000fce00078e02ff */
.L_x_144:
[----:B------:R-:W-:Y:S05]  /*4440*/  BSYNC B1 ;  /* 0x0000000000017941 */ /* 0x000fea0003800000 */
.L_x_143:
[----:B---3--:R-:W-:Y:S01]  /*4450*/  @!P5 IMAD R13, R76, R90, R3 ;  /* 0x0000005a4c0dd224 */ /* 0x008fe200078e0203 */
[----:B------:R-:W-:Y:S04]  /*4460*/  BSSY B1, `(.L_x_145) ;  /* 0x0000006000017945 */ /* 0x000fe80003800000 */
[----:B------:R3:W-:Y:S01]  /*4470*/  @!P5 STG.E.U8 desc[UR36][R4.64+0x68], R13 ;  /* 0x0000680d0400d986 */ /* 0x0007e2000c101124 */
[----:B------:R-:W-:Y:S05]  /*4480*/  @P2 BRA `(.L_x_146) ;  /* 0x00000000000c2947 */ /* 0x000fea0003800000 */
[----:B------:R-:W5:Y:S02]  /*4490*/  LDG.E.U8 R102, desc[UR36][R8.64+0x69] ;  /* 0x0000692408667981 */ /* 0x000f64000c1e1100 */
[----:B-----5:R-:W-:-:S05]  /*44a0*/  PRMT R0, R102, 0x8880, RZ ;  /* 0x0000888066007816 */ /* 0x020fca00000000ff */
[----:B------:R-:W-:-:S07]  /*44b0*/  IMAD R3, R0, R91, RZ ;  /* 0x0000005b00037224 */ /* 0x000fce00078e02ff */
.L_x_146:
[----:B------:R-:W-:Y:S05]  /*44c0*/  BSYNC B1 ;  /* 0x0000000000017941 */ /* 0x000fea0003800000 */
.L_x_145:
        /* <DEDUP_REMOVED lines=11> */
.L_x_148:
[----:B------:R-:W-:Y:S05]  /*4580*/  BSYNC B1 ;  /* 0x0000000000017941 */ /* 0x000fea0003800000 */
.L_x_147:
[----:B---3--:R-:W-:Y:S01]  /*4590*/  @!P4 IMAD R13, R78, R90, R3 ;  /* 0x0000005a4e0dc224 */ /* 0x008fe200078e0203 */
[----:B------:R-:W-:Y:S04]  /*45a0*/  BSSY B1, `(.L_x_149) ;  /* 0x0000006000017945 */ /* 0x000fe80003800000 */
[----:B------:R3:W-:Y:S01]  /*45b0*/  @!P4 STG.E.U8 desc[UR36][R6.64+0x68], R13 ;  /* 0x0000680d0600c986 */ /* 0x0007e2000c101124 */
[----:B------:R-:W-:Y:S05]  /*45c0*/  @P3 BRA `(.L_x_150) ;  /* 0x00000000000c3947 */ /* 0x000fea0003800000 */
[----:B------:R-:W5:Y:S02]  /*45d0*/  LDG.E.U8 R102, desc[UR36][R10.64+0x69] ;  /* 0x000069240a667981 */ /* 0x000f64000c1e1100 */
[----:B-----5:R-:W-:-:S05]  /*45e0*/  PRMT R0, R102, 0x8880, RZ ;  /* 0x0000888066007816 */ /* 0x020fca00000000ff */
[----:B------:R-:W-:-:S07]  /*45f0*/  IMAD R3, R0, R91, RZ ;  /* 0x0000005b00037224 */ /* 0x000fce00078e02ff */
.L_x_150:
[----:B------:R-:W-:Y:S05]  /*4600*/  BSYNC B1 ;  /* 0x0000000000017941 */ /* 0x000fea0003800000 */
.L_x_149:
[----:B------:R-:W-:Y:S01]  /*4610*/  @!P3 IMAD R79, R79, R90, R3 ;  /* 0x0000005a4f4fb224 */ /* 0x000fe200078e0203 */
[----:B------:R-:W-:Y:S04]  /*4620*/  BSSY B1, `(.L_x_151) ;  /* 0x0000006000017945 */ /* 0x000fe80003800000 */
[----:B------:R0:W-:Y:S01]  /*4630*/  @!P3 STG.E.U8 desc[UR36][R6.64+0x69], R79 ;  /* 0x0000694f0600b986 */ /* 0x0001e2000c101124 */
[----:B------:R-:W-:Y:S05]  /*4640*/  @P5 BRA `(.L_x_152) ;  /* 0x00000000000c5947 */ /* 0x000fea0003800000 */
[----:B------:R-:W5:Y:S02]  /*4650*/  LDG.E.U8 R102, desc[UR36][R8.64+0x70] ;  /* 0x0000702408667981 */ /* 0x000f64000c1e1100 */
[----:B-----5:R-:W-:-:S05]  /*4660*/  PRMT R0, R102, 0x8880, RZ ;  /* 0x0000888066007816 */ /* 0x020fca00000000ff */
[----:B------:R-:W-:-:S07]  /*4670*/  IMAD R3, R0, R91, RZ ;  /* 0x0000005b00037224 */ /* 0x000fce00078e02ff */
.L_x_152:
[----:B------:R-:W-:Y:S05]  /*4680*/  BSYNC B1 ;  /* 0x0000000000017941 */ /* 0x000fea0003800000 */
.L_x_151:
[----:B---3--:R-:W-:Y:S01]  /*4690*/  @!P5 IMAD R13, R80, R90, R3 ;  /* 0x0000005a500dd224 */ /* 0x008fe200078e0203 */
[----:B------:R-:W-:Y:S04]  /*46a0*/  BSSY B1, `(.L_x_153) ;  /* 0x0000006000017945 */ /* 0x000fe80003800000 */
[----:B------:R3:W-:Y:S01]  /*46b0*/  @!P5 STG.E.U8 desc[UR36][R4.64+0x70], R13 ;  /* 0x0000700d0400d986 */ /* 0x0007e2000c101124 */
[----:B------:R-:W-:Y:S05]  /*46c0*/  @P2 BRA `(.L_x_154) ;  /* 0x00000000000c2947 */ /* 0x000fea0003800000 */
[----:B------:R-:W5:Y:S02]  /*46d0*/  LDG.E.U8 R102, desc[UR36][R8.64+0x71] ;  /* 0x0000712408667981 */ /* 0x000f64000c1e1100 */
[----:B-----5:R-:W-:-:S05]  /*46e0*/  PRMT R0, R102, 0x8880, RZ ;  /* 0x0000888066007816 */ /* 0x020fca00000000ff */
[----:B------:R-:W-:-:S07]  /*46f0*/  IMAD R3, R0, R91, RZ ;  /* 0x0000005b00037224 */ /* 0x000fce00078e02ff */
.L_x_154:
[----:B------:R-:W-:Y:S05]  /*4700*/  BSYNC B1 ;  /* 0x0000000000017941 */ /* 0x000fea0003800000 */
.L_x_153:
[----:B------:R-:W-:Y:S01]  /*4710*/  ISETP.LT.OR P4, PT, R19, 0x71, !P0 ;  /* 0x000000711300780c */ /* 0x000fe20004781670 */
[----:B------:R-:W-:Y:S01]  /*4720*/  @!P2 IMAD R81, R81, R90, R3 ;  /* 0x0000005a5151a224 */ /* 0x000fe200078e0203 */
[----:B------:R-:W-:Y:S01]  /*4730*/  BSSY B1, `(.L_x_155) ;  /* 0x000000a000017945 */ /* 0x000fe20003800000 */
[C---:B------:R-:W-:Y:S02]  /*4740*/  ISETP.LT.OR P3, PT, R19.reuse, 0x72, !P0 ;  /* 0x000000721300780c */ /* 0x040fe40004761670 */
[C---:B------:R-:W-:Y:S01]  /*4750*/  ISETP.LT.OR P5, PT, R19.reuse, 0x79, !P0 ;  /* 0x000000791300780c */ /* 0x040fe200047a1670 */
[----:B------:R0:W-:Y:S01]  /*4760*/  @!P2 STG.E.U8 desc[UR36][R4.64+0x71], R81 ;  /* 0x000071510400a986 */ /* 0x0001e2000c101124 */
[C---:B------:R-:W-:Y:S02]  /*4770*/  ISETP.LT.OR P2, PT, R19.reuse, 0x79, !P1 ;  /* 0x000000791300780c */ /* 0x040fe40004f41670 */
[----:B------:R-:W-:-:S04]  /*4780*/  ISETP.LT.OR P1, PT, R19, 0x7a, !P1 ;  /* 0x0000007a1300780c */ /* 0x000fc80004f21670 */
[----:B------:R-:W-:Y:S09]  /*4790*/  @P4 BRA `(.L_x_156) ;  /* 0x00000000000c4947 */ /* 0x000ff20003800000 */
[----:B------:R-:W5:Y:S02]  /*47a0*/  LDG.E.U8 R102, desc[UR36][R10.64+0x70] ;  /* 0x000070240a667981 */ /* 0x000f64000c1e1100 */
[----:B-----5:R-:W-:-:S05]  /*47b0*/  PRMT R0, R102, 0x8880, RZ ;  /* 0x0000888066007816 */ /* 0x020fca00000000ff */
[----:B------:R-:W-:-:S07]  /*47c0*/  IMAD R3, R0, R91, RZ ;  /* 0x0000005b00037224 */ /* 0x000fce00078e02ff */
.L_x_156:
[----:B------:R-:W-:Y:S05]  /*47d0*/  BSYNC B1 ;  /* 0x0000000000017941 */ /* 0x000fea0003800000 */
.L_x_155:
[----:B---3--:R-:W-:Y:S01]  /*47e0*/  @!P4 IMAD R13, R82, R90, R3 ;  /* 0x0000005a520dc224 */ /* 0x008fe200078e0203 */
[----:B------:R-:W-:Y:S04]  /*47f0*/  BSSY B1, `(.L_x_157) ;  /* 0x0000006000017945 */ /* 0x000fe80003800000 */
[----:B------:R3:W-:Y:S01]  /*4800*/  @!P4 STG.E.U8 desc[UR36][R6.64+0x70], R13 ;  /* 0x0000700d0600c986 */ /* 0x0007e2000c101124 */
[----:B------:R-:W-:Y:S05]  /*4810*/  @P3 BRA `(.L_x_158) ;  /* 0x00000000000c3947 */ /* 0x000fea0003800000 */
[----:B------:R-:W5:Y:S02]  /*4820*/  LDG.E.U8 R102, desc[UR36][R10.64+0x71] ;  /* 0x000071240a667981 */ /* 0x000f64000c1e1100 */
[----:B-----5:R-:W-:-:S05]  /*4830*/  PRMT R0, R102, 0x8880, RZ ;  /* 0x0000888066007816 */ /* 0x020fca00000000ff */
[----:B------:R-:W-:-:S07]  /*4840*/  IMAD R3, R0, R91, RZ ;  /* 0x0000005b00037224 */ /* 0x000fce00078e02ff */
.L_x_158:
[----:B------:R-:W-:Y:S05]  /*4850*/  BSYNC B1 ;  /* 0x0000000000017941 */ /* 0x000fea0003800000 */
.L_x_157:
[----:B------:R-:W-:Y:S01]  /*4860*/  @!P3 IMAD R83, R83, R90, R3 ;  /* 0x0000005a5353b224 */ /* 0x000fe200078e0203 */
[----:B------:R-:W-:Y:S04]  /*4870*/  BSSY B1, `(.L_x_159) ;  /* 0x0000006000017945 */ /* 0x000fe80003800000 */
[----:B------:R0:W-:Y:S01]  /*4880*/  @!P3 STG.E.U8 desc[UR36][R6.64+0x71], R83 ;  /* 0x000071530600b986 */ /* 0x0001e2000c101124 */
[----:B------:R-:W-:Y:S05]  /*4890*/  @P2 BRA `(.L_x_160) ;  /* 0x00000000000c2947 */ /* 0x000fea0003800000 */
[----:B------:R-:W5:Y:S02]  /*48a0*/  LDG.E.U8 R102, desc[UR36][R8.64+0x78] ;  /* 0x0000782408667981 */ /* 0x000f64000c1e1100 */
[----:B-----5:R-:W-:-:S05]  /*48b0*/  PRMT R0, R102, 0x8880, RZ ;  /* 0x0000888066007816 */ /* 0x020fca00000000ff */
[----:B------:R-:W-:-:S07]  /*48c0*/  IMAD R3, R0, R91, RZ ;  /* 0x0000005b00037224 */ /* 0x000fce00078e02ff */
.L_x_160:
[----:B------:R-:W-:Y:S05]  /*48d0*/  BSYNC B1 ;  /* 0x0000000000017941 */ /* 0x000fea0003800000 */
.L_x_159:
[----:B---3--:R-:W-:Y:S01]  /*48e0*/  @!P2 IMAD R13, R84, R90, R3 ;  /* 0x0000005a540da224 */ /* 0x008fe200078e0203 */
[----:B------:R-:W-:Y:S04]  /*48f0*/  BSSY B1, `(.L_x_161) ;  /* 0x0000006000017945 */ /* 0x000fe80003800000 */
[----:B------:R3:W-:Y:S01]  /*4900*/  @!P2 STG.E.U8 desc[UR36][R4.64+0x78], R13 ;  /* 0x0000780d0400a986 */ /* 0x0007e2000c101124 */
[----:B------:R-:W-:Y:S05]  /*4910*/  @P1 BRA `(.L_x_162) ;  /* 0x00000000000c1947 */ /* 0x000fea0003800000 */
[----:B------:R-:W5:Y:S02]  /*4920*/  LDG.E.U8 R102, desc[UR36][R8.64+0x79] ;  /* 0x0000792408667981 */ /* 0x000f64000c1e1100 */
[----:B-----5:R-:W-:-:S05]  /*4930*/  PRMT R0, R102, 0x8880, RZ ;  /* 0x0000888066007816 */ /* 0x020fca00000000ff */
[----:B------:R-:W-:-:S07]  /*4940*/  IMAD R3, R0, R91, RZ ;  /* 0x0000005b00037224 */ /* 0x000fce00078e02ff */
.L_x_162:
[----:B------:R-:W-:Y:S05]  /*4950*/  BSYNC B1 ;  /* 0x0000000000017941 */ /* 0x000fea0003800000 */
.L_x_161:
[----:B------:R-:W-:Y:S01]  /*4960*/  @!P1 IMAD R85, R85, R90, R3 ;  /* 0x0000005a55559224 */ /* 0x000fe200078e0203 */
[----:B------:R-:W-:Y:S04]  /*4970*/  BSSY B1, `(.L_x_163) ;  /* 0x0000006000017945 */ /* 0x000fe80003800000 */
[----:B------:R0:W-:Y:S01]  /*4980*/  @!P1 STG.E.U8 desc[UR36][R4.64+0x79], R85 ;  /* 0x0000795504009986 */ /* 0x0001e2000c101124 */
[----:B------:R-:W-:Y:S05]  /*4990*/  @P5 BRA `(.L_x_164) ;  /* 0x00000000000c5947 */ /* 0x000fea0003800000 */
[----:B------:R-:W5:Y:S02]  /*49a0*/  LDG.E.U8 R102, desc[UR36][R10.64+0x78] ;  /* 0x000078240a667981 */ /* 0x000f64000c1e1100 */
[----:B-----5:R-:W-:-:S05]  /*49b0*/  PRMT R0, R102, 0x8880, RZ ;  /* 0x0000888066007816 */ /* 0x020fca00000000ff */
[----:B------:R-:W-:-:S07]  /*49c0*/  IMAD R3, R0, R91, RZ ;  /* 0x0000005b00037224 */ /* 0x000fce00078e02ff */
.L_x_164:
[----:B------:R-:W-:Y:S05]  /*49d0*/  BSYNC B1 ;  /* 0x0000000000017941 */ /* 0x000fea0003800000 */
.L_x_163:
[----:B0123--:R-:W-:Y:S01]  /*49e0*/  @!P5 IMAD R5, R86, R90, R3 ;  /* 0x0000005a5605d224 */ /* 0x00ffe200078e0203 */
[----:B------:R-:W-:Y:S01]  /*49f0*/  ISETP.LT.OR P0, PT, R19, 0x7a, !P0 ;  /* 0x0000007a1300780c */ /* 0x000fe20004701670 */
[----:B------:R-:W-:Y:S03]  /*4a00*/  BSSY B1, `(.L_x_165) ;  /* 0x0000006000017945 */ /* 0x000fe60003800000 */
[----:B------:R0:W-:Y:S09]  /*4a10*/  @!P5 STG.E.U8 desc[UR36][R6.64+0x78], R5 ;  /* 0x000078050600d986 */ /* 0x0001f2000c101124 */
[----:B------:R-:W-:Y:S05]  /*4a20*/  @P0 BRA `(.L_x_166) ;  /* 0x00000000000c0947 */ /* 0x000fea0003800000 */
[----:B------:R-:W2:Y:S02]  /*4a30*/  LDG.E.U8 R102, desc[UR36][R10.64+0x79] ;  /* 0x000079240a667981 */ /* 0x000ea4000c1e1100 */
[----:B--2---:R-:W-:-:S05]  /*4a40*/  PRMT R0, R102, 0x8880, RZ ;  /* 0x0000888066007816 */ /* 0x004fca00000000ff */
[----:B------:R-:W-:-:S07]  /*4a50*/  IMAD R3, R0, R91, RZ ;  /* 0x0000005b00037224 */ /* 0x000fce00078e02ff */
.L_x_166:
[----:B------:R-:W-:Y:S05]  /*4a60*/  BSYNC B1 ;  /* 0x0000000000017941 */ /* 0x000fea0003800000 */
.L_x_165:
[----:B------:R-:W-:Y:S01]  /*4a70*/  IMAD R3, R87, R90, R3 ;  /* 0x0000005a57037224 */ /* 0x000fe200078e0203 */
[----:B------:R-:W-:Y:S06]  /*4a80*/  @P0 BRA `(.L_x_167) ;  /* 0x0000000c00100947 */ /* 0x000fec0003800000 */
[----:B------:R1:W-:Y:S01]  /*4a90*/  STG.E.U8 desc[UR36][R6.64+0x79], R3 ;  /* 0x0000790306007986 */ /* 0x0003e2000c101124 */
[----:B------:R-:W-:Y:S05]  /*4aa0*/  BRA `(.L_x_167) ;  /* 0x0000000c00087947 */ /* 0x000fea0003800000 */
.L_x_38:
[C---:B------:R-:W-:Y:S02]  /*4ab0*/  ISETP.GE.AND P1, PT, R20.reuse, 0x1, PT ;  /* 0x000000011400780c */ /* 0x040fe40003f26270 */
[----:B------:R-:W-:Y:S02]  /*4ac0*/  ISETP.GE.AND P0, PT, R20, 0x9, PT ;  /* 0x000000091400780c */ /* 0x000fe40003f06270 */
[C---:B------:R-:W-:Y:S02]  /*4ad0*/  ISETP.LT.OR P4, PT, R19.reuse, 0x1, !P1 ;  /* 0x000000011300780c */ /* 0x040fe40004f81670 */
[C---:B------:R-:W-:Y:S02]  /*4ae0*/  ISETP.LT.OR P3, PT, R19.reuse, 0x2, !P1 ;  /* 0x000000021300780c */ /* 0x040fe40004f61670 */
[C---:B------:R-:W-:Y:S02]  /*4af0*/  ISETP.LT.OR P2, PT, R19.reuse, 0x1, !P0 ;  /* 0x000000011300780c */ /* 0x040fe40004741670 */
[----:B------:R-:W-:-:S07]  /*4b00*/  ISETP.LT.OR P5, PT, R19, 0x2, !P0 ;  /* 0x000000021300780c */ /* 0x000fce00047a1670 */
[-C--:B------:R-:W-:Y:S02]  /*4b10*/  @!P4 IMAD R3, R24, R90.reuse, RZ ;  /* 0x0000005a1803c224 */ /* 0x080fe400078e02ff */
[-C--:B------:R-:W-:Y:S02]  /*4b20*/  @!P3 IMAD R25, R25, R90.reuse, RZ ;  /* 0x0000005a1919b224 */ /* 0x080fe400078e02ff */
[-C--:B------:R-:W-:Y:S01]  /*4b30*/  @!P2 IMAD R9, R26, R90.reuse, RZ ;  /* 0x0000005a1a09a224 */ /* 0x080fe200078e02ff */
[----:B------:R0:W-:Y:S01]  /*4b40*/  @!P4 STG.E.U8 desc[UR36][R4.64], R3 ;  /* 0x000000030400c986 */ /* 0x0001e2000c101124 */
[----:B------:R-:W-:Y:S01]  /*4b50*/  ISETP.LT.OR P4, PT, R19, 0x9, !P1 ;  /* 0x000000091300780c */ /* 0x000fe20004f81670 */
[----:B------:R-:W-:Y:S02]  /*4b60*/  @!P5 IMAD R27, R27, R90, RZ ;  /* 0x0000005a1b1bd224 */ /* 0x000fe400078e02ff */
[----:B------:R-:W-:Y:S01]  /*4b70*/  @!P3 STG.E.U8 desc[UR36][R4.64+0x1], R25 ;  /* 0x000001190400b986 */ /* 0x000fe2000c101124 */
[----:B------:R-:W-:-:S03]  /*4b80*/  ISETP.LT.OR P3, PT, R19, 0xa, !P1 ;  /* 0x0000000a1300780c */ /* 0x000fc60004f61670 */
[----:B------:R1:W-:Y:S01]  /*4b90*/  @!P2 STG.E.U8 desc[UR36][R6.64], R9 ;  /* 0x000000090600a986 */ /* 0x0003e2000c101124 */
[----:B------:R-:W-:-:S03]  /*4ba0*/  ISETP.LT.OR P2, PT, R19, 0x9, !P0 ;  /* 0x000000091300780c */ /* 0x000fc60004741670 */
[----:B------:R-:W-:Y:S01]  /*4bb0*/  @!P5 STG.E.U8 desc[UR36][R6.64+0x1], R27 ;  /* 0x0000011b0600d986 */ /* 0x000fe2000c101124 */
[----:B------:R-:W-:Y:S01]  /*4bc0*/  ISETP.LT.OR P5, PT, R19, 0xa, !P0 ;  /* 0x0000000a1300780c */ /* 0x000fe200047a1670 */
[----:B------:R-:W-:-:S04]  /*4bd0*/  @!P4 IMAD R11, R28, R90, RZ ;  /* 0x0000005a1c0bc224 */ /* 0x000fc800078e02ff */
[-C--:B------:R-:W-:Y:S01]  /*4be0*/  @!P3 IMAD R29, R29, R90.reuse, RZ ;  /* 0x0000005a1d1db224 */ /* 0x080fe200078e02ff */
[----:B------:R-:W-:Y:S01]  /*4bf0*/  @!P4 STG.E.U8 desc[UR36][R4.64+0x8], R11 ;  /* 0x0000080b0400c986 */ /* 0x000fe2000c101124 */
[C---:B------:R-:W-:Y:S02]  /*4c00*/  ISETP.LT.OR P4, PT, R19.reuse, 0x11, !P1 ;  /* 0x000000111300780c */ /* 0x040fe40004f81670 */
[-C--:B0-----:R-:W-:Y:S01]  /*4c10*/  @!P2 IMAD R3, R30, R90.reuse, RZ ;  /* 0x0000005a1e03a224 */ /* 0x081fe200078e02ff */
[----:B------:R-:W-:Y:S01]  /*4c20*/  @!P3 STG.E.U8 desc[UR36][R4.64+0x9], R29 ;  /* 0x0000091d0400b986 */ /* 0x000fe2000c101124 */
[----:B------:R-:W-:Y:S02]  /*4c30*/  ISETP.LT.OR P3, PT, R19, 0x12, !P1 ;  /* 0x000000121300780c */ /* 0x000fe40004f61670 */
[----:B------:R-:W-:Y:S01]  /*4c40*/  @!P5 IMAD R31, R31, R90, RZ ;  /* 0x0000005a1f1fd224 */ /* 0x000fe200078e02ff */
[----:B------:R0:W-:Y:S01]  /*4c50*/  @!P2 STG.E.U8 desc[UR36][R6.64+0x8], R3 ;  /* 0x000008030600a986 */ /* 0x0001e2000c101124 */
[----:B------:R-:W-:-:S03]  /*4c60*/  ISETP.LT.OR P2, PT, R19, 0x11, !P0 ;  /* 0x000000111300780c */ /* 0x000fc60004741670 */
[----:B------:R-:W-:Y:S01]  /*4c70*/  @!P5 STG.E.U8 desc[UR36][R6.64+0x9], R31 ;  /* 0x0000091f0600d986 */ /* 0x000fe2000c101124 */
[----:B------:R-:W-:Y:S01]  /*4c80*/  ISETP.LT.OR P5, PT, R19, 0x12, !P0 ;  /* 0x000000121300780c */ /* 0x000fe200047a1670 */
[----:B-1----:R-:W-:-:S04]  /*4c90*/  @!P4 IMAD R9, R32, R90, RZ ;  /* 0x0000005a2009c224 */ /* 0x002fc800078e02ff */
        /* <DEDUP_REMOVED lines=109> */
[----:B------:R1:W-:Y:S01]  /*5370*/  @!P4 STG.E.U8 desc[UR36][R4.64+0x58], R11 ;  /* 0x0000580b0400c986 */ /* 0x0003e2000c101124 */
        /* <DEDUP_REMOVED lines=13> */
[-C--:B-1----:R-:W-:Y:S01]  /*5450*/  @!P2 IMAD R11, R74, R90.reuse, RZ ;  /* 0x0000005a4a0ba224 */ /* 0x082fe200078e02ff */
[----:B------:R-:W-:Y:S01]  /*5460*/  @!P3 STG.E.U8 desc[UR36][R4.64+0x61], R73 ;  /* 0x000061490400b986 */ /* 0x000fe2000c101124 */
[----:B------:R-:W-:Y:S02]  /*5470*/  ISETP.LT.OR P3, PT, R19, 0x6a, !P1 ;  /* 0x0000006a1300780c */ /* 0x000fe40004f61670 */
[----:B------:R-:W-:Y:S01]  /*5480*/  @!P5 IMAD R75, R75, R90, RZ ;  /* 0x0000005a4b4bd224 */ /* 0x000fe200078e02ff */
[----:B------:R1:W-:Y:S01]  /*5490*/  @!P2 STG.E.U8 desc[UR36][R6.64+0x60], R11 ;  /* 0x0000600b0600a986 */ /* 0x0003e2000c101124 */
[----:B------:R-:W-:-:S03]  /*54a0*/  ISETP.LT.OR P2, PT, R19, 0x69, !P0 ;  /* 0x000000691300780c */ /* 0x000fc60004741670 */
[----:B------:R-:W-:Y:S01]  /*54b0*/  @!P5 STG.E.U8 desc[UR36][R6.64+0x61], R75 ;  /* 0x0000614b0600d986 */ /* 0x000fe2000c101124 */
[----:B------:R-:W-:Y:S01]  /*54c0*/  ISETP.LT.OR P5, PT, R19, 0x6a, !P0 ;  /* 0x0000006a1300780c */ /* 0x000fe200047a1670 */
[----:B0-----:R-:W-:-:S04]  /*54d0*/  @!P4 IMAD R3, R76, R90, RZ ;  /* 0x0000005a4c03c224 */ /* 0x001fc800078e02ff */
[-C--:B------:R-:W-:Y:S01]  /*54e0*/  @!P3 IMAD R77, R77, R90.reuse, RZ ;  /* 0x0000005a4d4db224 */ /* 0x080fe200078e02ff */
[----:B------:R0:W-:Y:S01]  /*54f0*/  @!P4 STG.E.U8 desc[UR36][R4.64+0x68], R3 ;  /* 0x000068030400c986 */ /* 0x0001e2000c101124 */
[C---:B------:R-:W-:Y:S02]  /*5500*/  ISETP.LT.OR P4, PT, R19.reuse, 0x72, !P1 ;  /* 0x000000721300780c */ /* 0x040fe40004f81670 */
[-C--:B--2---:R-:W-:Y:S01]  /*5510*/  @!P2 IMAD R9, R78, R90.reuse, RZ ;  /* 0x0000005a4e09a224 */ /* 0x084fe200078e02ff */
[----:B------:R-:W-:Y:S01]  /*5520*/  @!P3 STG.E.U8 desc[UR36][R4.64+0x69], R77 ;  /* 0x0000694d0400b986 */ /* 0x000fe2000c101124 */
[----:B------:R-:W-:Y:S02]  /*5530*/  ISETP.LT.OR P3, PT, R19, 0x71, !P1 ;  /* 0x000000711300780c */ /* 0x000fe40004f61670 */
[----:B------:R-:W-:Y:S01]  /*5540*/  @!P5 IMAD R79, R79, R90, RZ ;  /* 0x0000005a4f4fd224 */ /* 0x000fe200078e02ff */
[----:B------:R-:W-:Y:S01]  /*5550*/  @!P2 STG.E.U8 desc[UR36][R6.64+0x68], R9 ;  /* 0x000068090600a986 */ /* 0x000fe2000c101124 */
[----:B------:R-:W-:-:S03]  /*5560*/  ISETP.LT.OR P2, PT, R19, 0x71, !P0 ;  /* 0x000000711300780c */ /* 0x000fc60004741670 */
[----:B------:R-:W-:Y:S01]  /*5570*/  @!P5 STG.E.U8 desc[UR36][R6.64+0x69], R79 ;  /* 0x0000694f0600d986 */ /* 0x000fe2000c101124 */
[----:B------:R-:W-:Y:S01]  /*5580*/  ISETP.LT.OR P5, PT, R19, 0x79, !P0 ;  /* 0x000000791300780c */ /* 0x000fe200047a1670 */
[----:B------:R-:W-:-:S04]  /*5590*/  @!P4 IMAD R81, R81, R90, RZ ;  /* 0x0000005a5151c224 */ /* 0x000fc800078e02ff */
[-C--:B-1----:R-:W-:Y:S01]  /*55a0*/  @!P3 IMAD R11, R80, R90.reuse, RZ ;  /* 0x0000005a500bb224 */ /* 0x082fe200078e02ff */
[----:B------:R-:W-:Y:S01]  /*55b0*/  @!P4 STG.E.U8 desc[UR36][R4.64+0x71], R81 ;  /* 0x000071510400c986 */ /* 0x000fe2000c101124 */
[C---:B------:R-:W-:Y:S02]  /*55c0*/  ISETP.LT.OR P4, PT, R19.reuse, 0x72, !P0 ;  /* 0x000000721300780c */ /* 0x040fe40004781670 */
[C---:B------:R-:W-:Y:S01]  /*55d0*/  ISETP.LT.OR P0, PT, R19.reuse, 0x7a, !P0 ;  /* 0x0000007a1300780c */ /* 0x040fe20004701670 */
[----:B------:R1:W-:Y:S01]  /*55e0*/  @!P3 STG.E.U8 desc[UR36][R4.64+0x70], R11 ;  /* 0x0000700b0400b986 */ /* 0x0003e2000c101124 */
[C---:B------:R-:W-:Y:S01]  /*55f0*/  ISETP.LT.OR P3, PT, R19.reuse, 0x79, !P1 ;  /* 0x000000791300780c */ /* 0x040fe20004f61670 */
[----:B0-----:R-:W-:Y:S01]  /*5600*/  @!P2 IMAD R3, R82, R90, RZ ;  /* 0x0000005a5203a224 */ /* 0x001fe200078e02ff */
[----:B------:R-:W-:-:S04]  /*5610*/  ISETP.LT.OR P1, PT, R19, 0x7a, !P1 ;  /* 0x0000007a1300780c */ /* 0x000fc80004f21670 */
[----:B------:R2:W-:Y:S03]  /*5620*/  @!P2 STG.E.U8 desc[UR36][R6.64+0x70], R3 ;  /* 0x000070030600a986 */ /* 0x0005e6000c101124 */
[-C--:B------:R-:W-:Y:S02]  /*5630*/  @!P4 IMAD R83, R83, R90.reuse, RZ ;  /* 0x0000005a5353c224 */ /* 0x080fe400078e02ff */
[-C--:B-1----:R-:W-:Y:S02]  /*5640*/  @!P5 IMAD R11, R86, R90.reuse, RZ ;  /* 0x0000005a560bd224 */ /* 0x082fe400078e02ff */
[-C--:B------:R-:W-:Y:S01]  /*5650*/  @!P3 IMAD R9, R84, R90.reuse, RZ ;  /* 0x0000005a5409b224 */ /* 0x080fe200078e02ff */
[----:B------:R2:W-:Y:S01]  /*5660*/  @!P4 STG.E.U8 desc[UR36][R6.64+0x71], R83 ;  /* 0x000071530600c986 */ /* 0x0005e2000c101124 */
[-C--:B------:R-:W-:Y:S02]  /*5670*/  @!P1 IMAD R85, R85, R90.reuse, RZ ;  /* 0x0000005a55559224 */ /* 0x080fe400078e02ff */
[----:B------:R-:W-:Y:S01]  /*5680*/  @!P0 IMAD R87, R87, R90, RZ ;  /* 0x0000005a57578224 */ /* 0x000fe200078e02ff */
[----:B------:R2:W-:Y:S04]  /*5690*/  @!P3 STG.E.U8 desc[UR36][R4.64+0x78], R9 ;  /* 0x000078090400b986 */ /* 0x0005e8000c101124 */
[----:B------:R2:W-:Y:S04]  /*56a0*/  @!P1 STG.E.U8 desc[UR36][R4.64+0x79], R85 ;  /* 0x0000795504009986 */ /* 0x0005e8000c101124 */
[----:B------:R2:W-:Y:S04]  /*56b0*/  @!P5 STG.E.U8 desc[UR36][R6.64+0x78], R11 ;  /* 0x0000780b0600d986 */ /* 0x0005e8000c101124 */
[----:B------:R2:W-:Y:S02]  /*56c0*/  @!P0 STG.E.U8 desc[UR36][R6.64+0x79], R87 ;  /* 0x0000795706008986 */ /* 0x0005e4000c101124 */
.L_x_167:
[----:B------:R-:W-:Y:S05]  /*56d0*/  BSYNC B0 ;  /* 0x0000000000007941 */ /* 0x000fea0003800000 */
.L_x_37:
[----:B0-2---:R-:W2:Y:S01]  /*56e0*/  LDL.64 R4, [R1] ;  /* 0x0000000001047983 */ /* 0x005ea20000100a00 */
[----:B------:R-:W-:Y:S01]  /*56f0*/  ULDC.64 UR4, c[0x0][0x650] ;  /* 0x0001940000047ab9 */ /* 0x000fe20000000a00 */
[----:B------:R-:W-:Y:S02]  /*5700*/  IMAD.U32 R0, RZ, RZ, UR44 ;  /* 0x0000002cff007e24 */ /* 0x000fe4000f8e00ff */
[----:B------:R-:W-:Y:S02]  /*5710*/  IMAD.MOV.U32 R22, RZ, RZ, -0x1 ;  /* 0xffffffffff167424 */ /* 0x000fe400078e00ff */
[----:B------:R0:W-:Y:S01]  /*5720*/  SYNCS.ARRIVE.TRANS64.A1T0 RZ, [R0+UR46], RZ ;  /* 0x000000ff00ff79a7 */ /* 0x0001e2000810002e */
[----:B------:R-:W-:Y:S02]  /*5730*/  IMAD.MOV.U32 R19, RZ, RZ, -0x1 ;  /* 0xffffffffff137424 */ /* 0x000fe400078e00ff */
[----:B------:R-:W-:Y:S01]  /*5740*/  IMAD.MOV.U32 R18, RZ, RZ, -0x1 ;  /* 0xffffffffff127424 */ /* 0x000fe200078e00ff */
[----:B0-----:R-:W-:-:S02]  /*5750*/  PRMT R0, RZ, 0x7610, R0 ;  /* 0x00007610ff007816 */ /* 0x001fc40000000000 */
[----:B--2---:R-:W-:-:S05]  /*5760*/  LEA R16, P0, R4, R16, 0x1 ;  /* 0x0000001004107211 */ /* 0x004fca00078008ff */
[----:B------:R-:W-:Y:S01]  /*5770*/  IMAD.X R17, R98, 0x1, R17, P0 ;  /* 0x0000000162117824 */ /* 0x000fe200000e0611 */
[----:B------:R-:W-:-:S04]  /*5780*/  ISETP.GE.U32.AND P0, PT, R16, UR4, PT ;  /* 0x0000000410007c0c */ /* 0x000fc8000bf06070 */
[----:B------:R-:W-:-:S13]  /*5790*/  ISETP.GE.U32.AND.EX P0, PT, R17, UR5, PT, P0 ;  /* 0x0000000511007c0c */ /* 0x000fda000bf06100 */
[----:B------:R-:W-:Y:S05]  /*57a0*/  @P0 BRA `(.L_x_168) ;  /* 0x00000004004c0947 */ /* 0x000fea0003800000 */
[----:B------:R-:W0:Y:S01]  /*57b0*/  LDC.64 R10, c[0x0][0x628] ;  /* 0x00018a00ff0a7b82 */ /* 0x000e220000000a00 */
[----:B------:R-:W2:Y:S01]  /*57c0*/  S2R R12, SR_CTAID.X ;  /* 0x00000000000c7919 */ /* 0x000ea20000002500 */
[----:B------:R-:W-:Y:S02]  /*57d0*/  IMAD.MOV.U32 R8, RZ, RZ, R16 ;  /* 0x000000ffff087224 */ /* 0x000fe400078e0010 */
[----:B------:R-:W-:Y:S01]  /*57e0*/  IMAD.MOV.U32 R9, RZ, RZ, R17 ;  /* 0x000000ffff097224 */ /* 0x000fe200078e0011 */
[----:B------:R-:W3:Y:S03]  /*57f0*/  S2R R19, SR_CTAID.Y ;  /* 0x0000000000137919 */ /* 0x000ee60000002600 */
[----:B------:R-:W1:Y:S08]  /*5800*/  LDC R0, c[0x0][0x630] ;  /* 0x00018c00ff007b82 */ /* 0x000e700000000800 */
[----:B------:R-:W1:Y:S01]  /*5810*/  LDC.64 R14, c[0x0][0x620] ;  /* 0x00018800ff0e7b82 */ /* 0x000e620000000a00 */
[----:B0-----:R-:W-:-:S04]  /*5820*/  ISETP.NE.U32.AND P0, PT, R10, RZ, PT ;  /* 0x000000ff0a00720c */ /* 0x001fc80003f05070 */
[----:B------:R-:W-:-:S13]  /*5830*/  ISETP.NE.AND.EX P0, PT, R11, RZ, PT, P0 ;  /* 0x000000ff0b00720c */ /* 0x000fda0003f05300 */
[----:B-123--:R-:W-:Y:S05]  /*5840*/  @!P0 BRA `(.L_x_169) ;  /* 0x0000000000288947 */ /* 0x00efea0003800000 */
[----:B------:R-:W0:Y:S02]  /*5850*/  LDC R3, c[0x0][0x634] ;  /* 0x00018d00ff037b82 */ /* 0x000e240000000800 */
[----:B0-----:R-:W-:-:S05]  /*5860*/  IADD3 R3, P0, R16, R3, RZ ;  /* 0x0000000310037210 */ /* 0x001fca0007f1e0ff */
[----:B------:R-:W-:-:S04]  /*5870*/  IMAD.X R13, RZ, RZ, R17, P0 ;  /* 0x000000ffff0d7224 */ /* 0x000fc800000e0611 */
[----:B------:R-:W-:-:S04]  /*5880*/  IMAD.WIDE.U32 R4, R13, R10, RZ ;  /* 0x0000000a0d047225 */ /* 0x000fc800078e00ff */
[----:B----4-:R-:W-:-:S04]  /*5890*/  IMAD.WIDE.U32 R6, P0, R3, R11, R4 ;  /* 0x0000000b03067225 */ /* 0x010fc80007800004 */
[----:B------:R-:W-:-:S04]  /*58a0*/  IMAD.WIDE.U32 R4, R3, R10, RZ ;  /* 0x0000000a03047225 */ /* 0x000fc800078e00ff */
[----:B------:R-:W-:Y:S01]  /*58b0*/  IMAD.X R9, RZ, RZ, RZ, P0 ;  /* 0x000000ffff097224 */ /* 0x000fe200000e06ff */
[----:B------:R-:W-:Y:S01]  /*58c0*/  IADD3 RZ, P0, R5, R6, RZ ;  /* 0x0000000605ff7210 */ /* 0x000fe20007f1e0ff */
[----:B------:R-:W-:-:S04]  /*58d0*/  IMAD.MOV.U32 R8, RZ, RZ, R7 ;  /* 0x000000ffff087224 */ /* 0x000fc800078e0007 */
[----:B------:R-:W-:-:S08]  /*58e0*/  IMAD.WIDE.U32.X R8, R13, R11, R8, P0 ;  /* 0x0000000b0d087225 */ /* 0x000fd000000e0408 */
.L_x_169:
[-CC-:B------:R-:W-:Y:S01]  /*58f0*/  SHF.R.U64 R18, R8, R0.reuse, R9.reuse ;  /* 0x0000000008127219 */ /* 0x180fe20000001209 */
[----:B------:R-:W0:Y:S01]  /*5900*/  LDC.64 R24, c[0x0][0x640] ;  /* 0x00019000ff187b82 */ /* 0x000e220000000a00 */
[----:B------:R-:W-:Y:S01]  /*5910*/  SHF.R.U32.HI R0, RZ, R0, R9 ;  /* 0x00000000ff007219 */ /* 0x000fe20000011609 */
[----:B------:R-:W-:Y:S01]  /*5920*/  ULDC UR4, c[0x0][0x150] ;  /* 0x0000540000047ab9 */ /* 0x000fe20000000800 */
[----:B------:R-:W-:Y:S02]  /*5930*/  IADD3 R3, P0, RZ, -R18, RZ ;  /* 0x80000012ff037210 */ /* 0x000fe40007f1e0ff */
[----:B----4-:R-:W-:-:S03]  /*5940*/  I2FP.F32.U32 R7, R12 ;  /* 0x0000000c00077245 */ /* 0x010fc60000201000 */
[----:B------:R-:W1:Y:S01]  /*5950*/  LDC R6, c[0x0][0x618] ;  /* 0x00018600ff067b82 */ /* 0x000e620000000800 */
[----:B------:R-:W-:Y:S02]  /*5960*/  IMAD.X R5, RZ, RZ, ~R0, P0 ;  /* 0x000000ffff057224 */ /* 0x000fe400000e0e00 */
[----:B------:R-:W-:Y:S01]  /*5970*/  FMUL R7, R7, UR4 ;  /* 0x0000000407077c20 */ /* 0x000fe20008400000 */
[----:B------:R-:W-:Y:S01]  /*5980*/  ULDC UR4, c[0x0][0x154] ;  /* 0x0000550000047ab9 */ /* 0x000fe20000000800 */
[-C--:B------:R-:W-:Y:S02]  /*5990*/  IMAD R0, R5, R14.reuse, RZ ;  /* 0x0000000e05007224 */ /* 0x080fe400078e02ff */
[C---:B------:R-:W-:Y:S01]  /*59a0*/  IMAD.WIDE.U32 R4, R3.reuse, R14, R16 ;  /* 0x0000000e03047225 */ /* 0x040fe200078e0010 */
[----:B------:R-:W2:Y:S01]  /*59b0*/  LDC R8, c[0x0][0x608] ;  /* 0x00018200ff087b82 */ /* 0x000ea20000000800 */
[----:B------:R-:W3:Y:S02]  /*59c0*/  F2I.U32.TRUNC.NTZ R7, R7 ;  /* 0x0000000700077305 */ /* 0x000ee4000020f000 */
[----:B------:R-:W-:Y:S01]  /*59d0*/  IMAD R3, R3, R15, R0 ;  /* 0x0000000f03037224 */ /* 0x000fe200078e0200 */
[----:B------:R-:W-:-:S03]  /*59e0*/  I2FP.F32.U32 R0, R19 ;  /* 0x0000001300007245 */ /* 0x000fc60000201000 */
[----:B------:R-:W-:Y:S01]  /*59f0*/  IMAD.IADD R3, R5, 0x1, R3 ;  /* 0x0000000105037824 */ /* 0x000fe200078e0203 */
[----:B------:R-:W4:Y:S01]  /*5a00*/  LDC R11, c[0x0][0x658] ;  /* 0x00019600ff0b7b82 */ /* 0x000f220000000800 */
[----:B0-----:R-:W-:-:S04]  /*5a10*/  ISETP.NE.U32.AND P0, PT, R24, RZ, PT ;  /* 0x000000ff1800720c */ /* 0x001fc80003f05070 */
[----:B------:R-:W-:-:S03]  /*5a20*/  ISETP.NE.AND.EX P0, PT, R25, RZ, PT, P0 ;  /* 0x000000ff1900720c */ /* 0x000fc60003f05300 */
[----:B------:R-:W0:Y:S01]  /*5a30*/  LDC R9, c[0x0][0x144] ;  /* 0x00005100ff097b82 */ /* 0x000e220000000800 */
[-C--:B-1----:R-:W-:Y:S01]  /*5a40*/  SHF.R.U64 R10, R4, R6.reuse, R3 ;  /* 0x00000006040a7219 */ /* 0x082fe20000001203 */
[----:B---3--:R-:W-:Y:S01]  /*5a50*/  IMAD.MOV R7, RZ, RZ, -R7 ;  /* 0x000000ffff077224 */ /* 0x008fe200078e0a07 */
[----:B------:R-:W-:Y:S01]  /*5a60*/  SHF.R.U32.HI R3, RZ, R6, R3 ;  /* 0x00000006ff037219 */ /* 0x000fe20000011603 */
[----:B------:R-:W-:-:S04]  /*5a70*/  FMUL R6, R0, UR4 ;  /* 0x0000000400067c20 */ /* 0x000fc80008400000 */
[----:B------:R-:W1:Y:S01]  /*5a80*/  LDC R20, c[0x0][0x148] ;  /* 0x00005200ff147b82 */ /* 0x000e620000000800 */
[----:B------:R3:W0:Y:S01]  /*5a90*/  F2I.U32.TRUNC.NTZ R14, R6 ;  /* 0x00000006000e7305 */ /* 0x000622000020f000 */
[-CC-:B--2---:R-:W-:Y:S02]  /*5aa0*/  SHF.R.U64 R13, R10, R8.reuse, R3.reuse ;  /* 0x000000080a0d7219 */ /* 0x184fe40000001203 */
[----:B------:R-:W-:-:S04]  /*5ab0*/  SHF.R.U32.HI R0, RZ, R8, R3 ;  /* 0x00000008ff007219 */ /* 0x000fc80000011603 */
[----:B------:R-:W2:Y:S01]  /*5ac0*/  LDC R21, c[0x0][0x648] ;  /* 0x00019200ff157b82 */ /* 0x000ea20000000800 */
[-CC-:B----4-:R-:W-:Y:S02]  /*5ad0*/  SHF.R.U64 R15, R13, R11.reuse, R0.reuse ;  /* 0x0000000b0d0f7219 */ /* 0x190fe40000001200 */
[----:B------:R-:W-:-:S03]  /*5ae0*/  SHF.R.U32.HI R5, RZ, R11, R0 ;  /* 0x0000000bff057219 */ /* 0x000fc60000011600 */
[----:B------:R-:W-:Y:S02]  /*5af0*/  IMAD.MOV.U32 R4, RZ, RZ, R15 ;  /* 0x000000ffff047224 */ /* 0x000fe400078e000f */
[----:B------:R-:W4:Y:S01]  /*5b00*/  LDC R26, c[0x0][0x638] ;  /* 0x00018e00ff1a7b82 */ /* 0x000f220000000800 */
[----:B0-----:R-:W-:-:S07]  /*5b10*/  IMAD R22, R9, R7, R12 ;  /* 0x0000000709167224 */ /* 0x001fce00078e020c */
[----:B------:R-:W0:Y:S08]  /*5b20*/  LDC R27, c[0x0][0x610] ;  /* 0x00018400ff1b7b82 */ /* 0x000e300000000800 */
[----:B------:R-:W0:Y:S01]  /*5b30*/  LDC R28, c[0x0][0x600] ;  /* 0x00018000ff1c7b82 */ /* 0x000e220000000800 */
[----:B-123--:R-:W-:Y:S05]  /*5b40*/  @!P0 BRA `(.L_x_170) ;  /* 0x0000000000288947 */ /* 0x00efea0003800000 */
[----:B------:R-:W1:Y:S02]  /*5b50*/  LDC R0, c[0x0][0x64c] ;  /* 0x00019300ff007b82 */ /* 0x000e640000000800 */
[----:B-1----:R-:W-:-:S05]  /*5b60*/  IADD3 R3, P0, R15, R0, RZ ;  /* 0x000000000f037210 */ /* 0x002fca0007f1e0ff */
        /* <DEDUP_REMOVED lines=8> */
.L_x_170:
[----:B------:R-:W-:Y:S01]  /*5bf0*/  ISETP.NE.AND P0, PT, R2, 0x1, PT ;  /* 0x000000010200780c */ /* 0x000fe20003f05270 */
[----:B------:R-:W-:Y:S01]  /*5c00*/  IMAD.MOV R14, RZ, RZ, -R14 ;  /* 0x000000ffff0e7224 */ /* 0x000fe200078e0a0e */
[----:B------:R-:W-:Y:S02]  /*5c10*/  SHF.R.U64 R0, R4, R21, R5 ;  /* 0x0000001504007219 */ /* 0x000fe40000001205 */
[----:B------:R-:W-:Y:S02]  /*5c20*/  LOP3.LUT R3, R13, R100, RZ, 0xc0, !PT ;  /* 0x000000640d037212 */ /* 0x000fe400078ec0ff */
[----:B------:R-:W-:Y:S01]  /*5c30*/  LOP3.LUT R5, R10, R99, RZ, 0xc0, !PT ;  /* 0x000000630a057212 */ /* 0x000fe200078ec0ff */
[----:B------:R-:W-:Y:S02]  /*5c40*/  IMAD.MOV R4, RZ, RZ, -R0 ;  /* 0x000000ffff047224 */ /* 0x000fe400078e0a00 */
[----:B------:R-:W-:Y:S02]  /*5c50*/  IMAD R3, R96, R0, R3 ;  /* 0x0000000060037224 */ /* 0x000fe400078e0203 */
[----:B----4-:R-:W-:-:S02]  /*5c60*/  IMAD R0, R4, R26, R15 ;  /* 0x0000001a04007224 */ /* 0x010fc400078e020f */
[----:B------:R-:W-:Y:S02]  /*5c70*/  @P0 IMAD R22, R20, R14, R19 ;  /* 0x0000000e14160224 */ /* 0x000fe400078e0213 */
[----:B------:R-:W-:Y:S02]  /*5c80*/  IMAD.MOV.U32 R4, RZ, RZ, 0x1 ;  /* 0x00000001ff047424 */ /* 0x000fe400078e00ff */
[----:B0-----:R-:W-:Y:S02]  /*5c90*/  IMAD R22, R3, R27, R22 ;  /* 0x0000001b03167224 */ /* 0x001fe400078e0216 */
[----:B------:R-:W-:Y:S01]  /*5ca0*/  IMAD R3, R0, R28, R5 ;  /* 0x0000001c00037224 */ /* 0x000fe200078e0205 */
[----:B------:R-:W-:-:S04]  /*5cb0*/  PRMT R0, R4, 0x7610, R0 ;  /* 0x0000761004007816 */ /* 0x000fc80000000000 */
[----:B------:R-:W-:Y:S02]  /*5cc0*/  SEL R19, R3, R22, !P0 ;  /* 0x0000001603137207 */ /* 0x000fe40004000000 */
[----:B------:R-:W-:-:S07]  /*5cd0*/  SEL R22, R22, R3, !P0 ;  /* 0x0000000316167207 */ /* 0x000fce0004000000 */
.L_x_168:
[----:B------:R-:W-:Y:S01]  /*5ce0*/  LOP3.LUT P0, RZ, R0, 0xff, RZ, 0xc0, !PT ;  /* 0x000000ff00ff7812 */ /* 0x000fe2000780c0ff */
[----:B------:R-:W-:Y:S01]  /*5cf0*/  UIMAD.WIDE.U32 UR4, UR38, 0x38e38e39, URZ ;  /* 0x38e38e39260478a5 */ /* 0x000fe2000f8e003f */
[----:B------:R-:W-:-:S03]  /*5d00*/  LOP3.LUT R103, R103, 0x1, RZ, 0x3c, !PT ;  /* 0x0000000167677812 */ /* 0x000fc600078e3cff */
[----:B------:R-:W-:-:S04]  /*5d10*/  USHF.R.U32.HI UR4, URZ, 0x1, UR5 ;  /* 0x000000013f047899 */ /* 0x000fc80008011605 */
[----:B------:R-:W-:-:S04]  /*5d20*/  UIMAD UR38, UR4, -0x9, UR38 ;  /* 0xfffffff7042678a4 */ /* 0x000fc8000f8e0226 */
[----:B------:R-:W-:Y:S08]  /*5d30*/  @P0 BRA `(.L_x_171) ;  /* 0xffffffb800b00947 */ /* 0x000ff0000383ffff */
[----:B------:R-:W-:Y:S05]  /*5d40*/  EXIT ;  /* 0x000000000000794d */ /* 0x000fea0003800000 */
.L_x_18:
[----:B------:R-:W-:-:S08]  /*5d50*/  ISETP.NE.AND P0, PT, R14, RZ, PT ;  /* 0x000000ff0e00720c */ /* 0x000fd00003f05270 */
[----:B0-----:R-:W0:-:S00]  /*5d60*/  USETMAXREG.DEALLOC.CTAPOOL 0x28 ;  /* 0x00000028000079c8 */ /* 0x001e0000080e0500 */
[----:B------:R-:W-:Y:S05]  /*5d70*/  @P0 EXIT ;  /* 0x000000000000094d */ /* 0x000fea0003800000 */
[----:B0-----:R-:W-:Y:S01]  /*5d80*/  LOP3.LUT P0, RZ, R8, 0xff, RZ, 0xc0, !PT ;  /* 0x000000ff08ff7812 */ /* 0x001fe2000780c0ff */
[----:B------:R-:W-:Y:S02]  /*5d90*/  IMAD.MOV.U32 R3, RZ, RZ, 0x1 ;  /* 0x00000001ff037424 */ /* 0x000fe400078e00ff */
[----:B------:R-:W-:-:S10]  /*5da0*/  IMAD.MOV.U32 R8, RZ, RZ, RZ ;  /* 0x000000ffff087224 */ /* 0x000fd400078e00ff */
[----:B------:R-:W-:Y:S05]  /*5db0*/  @!P0 BRA `(.L_x_172) ;  /* 0x0000000c00308947 */ /* 0x000fea0003800000 */
[----:B------:R-:W0:Y:S01]  /*5dc0*/  S2R R12, SR_CgaCtaId ;  /* 0x00000000000c7919 */ /* 0x000e220000008800 */
[----:B------:R-:W-:Y:S01]  /*5dd0*/  LOP3.LUT P0, RZ, R5, 0x1f, RZ, 0xc0, !PT ;  /* 0x0000001f05ff7812 */ /* 0x000fe2000780c0ff */
[----:B------:R-:W-:Y:S01]  /*5de0*/  ULDC UR5, c[0x0][0x658] ;  /* 0x0001960000057ab9 */ /* 0x000fe20000000800 */
[C---:B------:R-:W-:Y:S01]  /*5df0*/  ISETP.NE.AND P2, PT, R4.reuse, RZ, PT ;  /* 0x000000ff0400720c */ /* 0x040fe20003f45270 */
[----:B------:R-:W-:Y:S01]  /*5e00*/  UMOV UR6, 0xffffffff ;  /* 0xffffffff00067882 */ /* 0x000fe20000000000 */
[----:B------:R-:W-:Y:S01]  /*5e10*/  ISETP.NE.OR P0, PT, R4, RZ, !P0 ;  /* 0x000000ff0400720c */ /* 0x000fe20004705670 */
[----:B------:R-:W-:Y:S01]  /*5e20*/  BSSY B0, `(.L_x_172) ;  /* 0x00000c5000007945 */ /* 0x000fe20003800000 */
[----:B------:R-:W-:Y:S01]  /*5e30*/  USHF.L.U32 UR6, UR6, UR5, URZ ;  /* 0x0000000506067299 */ /* 0x000fe2000800063f */
[----:B------:R-:W-:Y:S01]  /*5e40*/  IMAD.MOV.U32 R10, RZ, RZ, 0x1 ;  /* 0x00000001ff0a7424 */ /* 0x000fe200078e00ff */
[----:B------:R-:W-:Y:S01]  /*5e50*/  LOP3.LUT R9, R23, 0x2, RZ, 0xfc, !PT ;  /* 0x0000000217097812 */ /* 0x000fe200078efcff */
[----:B------:R-:W-:Y:S01]  /*5e60*/  IMAD.MOV.U32 R3, RZ, RZ, 0x1 ;  /* 0x00000001ff037424 */ /* 0x000fe200078e00ff */
[----:B------:R-:W-:Y:S01]  /*5e70*/  ULDC UR4, c[0x0][0x600] ;  /* 0x0001800000047ab9 */ /* 0x000fe20000000800 */
[----:B------:R-:W-:Y:S01]  /*5e80*/  IMAD.MOV.U32 R8, RZ, RZ, RZ ;  /* 0x000000ffff087224 */ /* 0x000fe200078e00ff */
[----:B------:R-:W-:Y:S01]  /*5e90*/  UMOV UR7, 0x1 ;  /* 0x0000000100077882 */ /* 0x000fe20000000000 */
[----:B------:R-:W-:-:S02]  /*5ea0*/  UIADD3 UR19, UR40, 0x1, URZ ;  /* 0x0000000128137890 */ /* 0x000fc4000fffe03f */
[----:B------:R-:W-:Y:S02]  /*5eb0*/  UIADD3 UR15, UR4, -0x1, URZ ;  /* 0xffffffff040f7890 */ /* 0x000fe4000fffe03f */
[----:B------:R-:W-:Y:S02]  /*5ec0*/  USHF.L.U32 UR17, UR7, UR5, URZ ;  /* 0x0000000507117299 */ /* 0x000fe4000800063f */
[----:B------:R-:W-:Y:S01]  /*5ed0*/  ULOP3.LUT UR16, URZ, UR6, URZ, 0x33, !UPT ;  /* 0x000000063f107292 */ /* 0x000fe2000f8e333f */
[----:B------:R-:W-:Y:S01]  /*5ee0*/  ULDC.64 UR20, c[0x0][0x198] ;  /* 0x0000660000147ab9 */ /* 0x000fe20000000a00 */
[C---:B0-----:R-:W-:Y:S02]  /*5ef0*/  IMAD.SHL.U32 R4, R12.reuse, 0x2000, RZ ;  /* 0x000020000c047824 */ /* 0x041fe400078e00ff */
[----:B------:R-:W-:-:S03]  /*5f00*/  IMAD.SHL.U32 R12, R12, 0x40, RZ ;  /* 0x000000400c0c7824 */ /* 0x000fc600078e00ff */
[----:B------:R-:W-:Y:S02]  /*5f10*/  LOP3.LUT R4, R4, 0x2000, RZ, 0xc0, !PT ;  /* 0x0000200004047812 */ /* 0x000fe400078ec0ff */
[----:B------:R-:W-:-:S03]  /*5f20*/  LOP3.LUT R12, R12, 0x40, RZ, 0xc0, !PT ;  /* 0x000000400c0c7812 */ /* 0x000fc600078ec0ff */
[----:B------:R-:W-:-:S07]  /*5f30*/  VIADD R11, R4, 0x12180 ;  /* 0x00012180040b7836 */ /* 0x000fce0000000000 */
.L_x_184:
[----:B------:R-:W-:-:S03]  /*5f40*/  UMOV UR4, 0xffffffff ;  /* 0xffffffff00047882 */ /* 0x000fc60000000000 */
[----:B------:R-:W-:Y:S05]  /*5f50*/  BRA.DIV UR4, `(.L_x_173) ;  /* 0x0000001204987947 */ /* 0x000fea000b800000 */
[----:B------:R-:W-:-:S13]  /*5f60*/  ELECT P6, URZ, PT ;  /* 0x00000000003f782f */ /* 0x000fda00038c0000 */
.L_x_202:
[----:B------:R-:W0:Y:S01]  /*5f70*/  LDC R4, c[0x0][0x28c] ;  /* 0x0000a300ff047b82 */ /* 0x000e220000000800 */
[----:B------:R-:W-:Y:S01]  /*5f80*/  BSSY B1, `(.L_x_174) ;  /* 0x0000039000017945 */ /* 0x000fe20003800000 */
[----:B0-----:R-:W-:-:S13]  /*5f90*/  ISETP.LT.OR P6, PT, R4, 0x1, !P6 ;  /* 0x000000010400780c */ /* 0x001fda00077c1670 */
[----:B------:R-:W-:Y:S05]  /*5fa0*/  @P6 BRA `(.L_x_175) ;  /* 0x0000000000d86947 */ /* 0x000fea0003800000 */
[----:B------:R-:W-:Y:S02]  /*5fb0*/  IMAD R19, R19, 0x80, R12 ;  /* 0x0000008013137824 */ /* 0x000fe400078e020c */
[----:B------:R-:W-:Y:S02]  /*5fc0*/  IMAD.SHL.U32 R22, R22, 0x40, RZ ;  /* 0x0000004016167824 */ /* 0x000fe400078e00ff */
[----:B------:R-:W-:Y:S02]  /*5fd0*/  IMAD.MOV.U32 R15, RZ, RZ, RZ ;  /* 0x000000ffff0f7224 */ /* 0x000fe400078e00ff */
[----:B------:R-:W-:Y:S02]  /*5fe0*/  IMAD.U32 R20, RZ, RZ, UR19 ;  /* 0x00000013ff147e24 */ /* 0x000fe4000f8e00ff */
[----:B------:R-:W-:Y:S02]  /*5ff0*/  IMAD.MOV.U32 R4, RZ, RZ, R3 ;  /* 0x000000ffff047224 */ /* 0x000fe400078e0003 */
[----:B------:R-:W-:-:S07]  /*6000*/  IMAD.MOV.U32 R6, RZ, RZ, R8 ;  /* 0x000000ffff067224 */ /* 0x000fce00078e0008 */
.L_x_179:
[----:B------:R-:W0:Y:S01]  /*6010*/  S2R R14, SR_CgaCtaId ;  /* 0x00000000000e7919 */ /* 0x000e220000008800 */
[----:B------:R-:W-:Y:S01]  /*6020*/  MOV R5, 0x400 ;  /* 0x0000040000057802 */ /* 0x000fe20000000f00 */
[----:B------:R-:W1:Y:S03]  /*6030*/  @!P2 LDC R7, c[0x0][0x500] ;  /* 0x00014000ff07ab82 */ /* 0x000e660000000800 */
[----:B0-----:R-:W-:Y:S02]  /*6040*/  LEA R13, R14, R5, 0x18 ;  /* 0x000000050e0d7211 */ /* 0x001fe400078ec0ff */
[----:B------:R-:W-:-:S03]  /*6050*/  SHF.L.U32 R5, R4, 0x1f, RZ ;  /* 0x0000001f04057819 */ /* 0x000fc600000006ff */
[----:B------:R-:W-:-:S04]  /*6060*/  IMAD R14, R6, 0x8, R13 ;  /* 0x00000008060e7824 */ /* 0x000fc800078e020d */
[----:B------:R-:W0:Y:S02]  /*6070*/  SYNCS.PHASECHK.TRANS64.TRYWAIT P1, [R14+URZ+0x48], R5 ;  /* 0x000048050e0075a7 */ /* 0x000e24000802017f */
[----:B01----:R-:W-:Y:S05]  /*6080*/  @!P1 BRA `(.L_x_176) ;  /* 0x00000010006c9947 */ /* 0x003fea0003800000 */
.L_x_203:
[----:B0-----:R-:W-:Y:S01]  /*6090*/  PRMT R5, R9, 0x9910, RZ ;  /* 0x0000991009057816 */ /* 0x001fe200000000ff */
[----:B------:R0:W-:Y:S03]  /*60a0*/  @!P2 SYNCS.ARRIVE.TRANS64 RZ, [R14+URZ], R7 ;  /* 0x000000070effa9a7 */ /* 0x0001e6000800003f */
[----:B------:R-:W-:-:S13]  /*60b0*/  ISETP.NE.AND P1, PT, R5, 0x2, PT ;  /* 0x000000020500780c */ /* 0x000fda0003f25270 */
[----:B0-----:R-:W-:Y:S05]  /*60c0*/  @P1 BRA `(.L_x_177) ;  /* 0x0000000000041947 */ /* 0x001fea0003800000 */
[----:B------:R-:W-:Y:S01]  /*60d0*/  BPT.TRAP 0x1 ;  /* 0x000000040000795c */ /* 0x000fe20000300000 */
.L_x_177:
[----:B------:R-:W-:Y:S05]  /*60e0*/  @P0 BRA `(.L_x_178) ;  /* 0x0000000000040947 */ /* 0x000fea0003800000 */
[----:B------:R-:W-:Y:S01]  /*60f0*/  BPT.TRAP 0x1 ;  /* 0x000000040000795c */ /* 0x000fe20000300000 */
.L_x_178:
[----:B------:R-:W-:Y:S01]  /*6100*/  R2UR UR13, R13 ;  /* 0x000000000d0d72ca */ /* 0x000fe200000e0000 */
[----:B------:R-:W-:Y:S01]  /*6110*/  IMAD R13, R6, 0x2000, R13 ;  /* 0x00002000060d7824 */ /* 0x000fe200078e020d */
[----:B------:R-:W-:Y:S01]  /*6120*/  R2UR UR9, R14 ;  /* 0x000000000e0972ca */ /* 0x000fe200000e0000 */
[----:B------:R-:W-:Y:S01]  /*6130*/  IMAD R5, R6, 0x4000, R11 ;  /* 0x0000400006057824 */ /* 0x000fe200078e020b */
[----:B------:R-:W-:Y:S01]  /*6140*/  UIADD3 UR4, UP0, UR20, 0xf0, URZ ;  /* 0x000000f014047890 */ /* 0x000fe2000ff1e03f */
[----:B------:R-:W-:Y:S01]  /*6150*/  VIADD R20, R20, 0xffffffff ;  /* 0xffffffff14147836 */ /* 0x000fe20000000000 */
[----:B------:R-:W-:Y:S01]  /*6160*/  R2UR UR5, R13 ;  /* 0x000000000d0572ca */ /* 0x000fe200000e0000 */
[----:B------:R-:W-:Y:S01]  /*6170*/  UIADD3 UR22, UP1, UR20, 0x1f0, URZ ;  /* 0x000001f014167890 */ /* 0x000fe2000ff3e03f */
[----:B------:R-:W-:Y:S01]  /*6180*/  R2UR UR8, R5 ;  /* 0x00000000050872ca */ /* 0x000fe200000e0000 */
[----:B------:R-:W-:Y:S01]  /*6190*/  VIADD R6, R6, 0x1 ;  /* 0x0000000106067836 */ /* 0x000fe20000000000 */
[----:B------:R-:W-:Y:S01]  /*61a0*/  R2UR UR11, R22 ;  /* 0x00000000160b72ca */ /* 0x000fe200000e0000 */
[----:B------:R-:W-:Y:S01]  /*61b0*/  UIADD3.X UR23, URZ, UR21, URZ, UP1, !UPT ;  /* 0x000000153f177290 */ /* 0x000fe20008ffe43f */
[----:B------:R-:W-:Y:S01]  /*61c0*/  R2UR UR10, R15 ;  /* 0x000000000f0a72ca */ /* 0x000fe200000e0000 */
[----:B------:R-:W-:Y:S01]  /*61d0*/  UMOV UR6, 0x0 ;  /* 0x0000000000067882 */ /* 0x000fe20000000000 */
[----:B------:R-:W-:Y:S01]  /*61e0*/  R2UR UR12, R18 ;  /* 0x00000000120c72ca */ /* 0x000fe200000e0000 */
[----:B------:R-:W-:Y:S01]  /*61f0*/  UMOV UR7, 0x10000000 ;  /* 0x1000000000077882 */ /* 0x000fe20000000000 */
[----:B------:R-:W-:Y:S01]  /*6200*/  R2UR UR18, R19 ;  /* 0x00000000131272ca */ /* 0x000fe200000e0000 */
[----:B------:R-:W-:Y:S01]  /*6210*/  UMOV UR24, 0x30000 ;  /* 0x0003000000187882 */ /* 0x000fe20000000000 */
[----:B------:R-:W-:Y:S01]  /*6220*/  ISETP.GT.AND P3, PT, R20, 0x1, PT ;  /* 0x000000011400780c */ /* 0x000fe20003f64270 */
[----:B------:R-:W-:Y:S01]  /*6230*/  UIADD3 UR14, UR5, 0x180, URZ ;  /* 0x00000180050e7890 */ /* 0x000fe2000fffe03f */
[----:B------:R-:W-:Y:S01]  /*6240*/  ISETP.NE.AND P1, PT, R6, 0x9, PT ;  /* 0x000000090600780c */ /* 0x000fe20003f25270 */
[----:B------:R-:W-:Y:S01]  /*6250*/  UIADD3.X UR5, URZ, UR21, URZ, UP0, !UPT ;  /* 0x000000153f057290 */ /* 0x000fe200087fe43f */
[----:B------:R-:W-:Y:S01]  /*6260*/  VIADD R15, R15, 0x80 ;  /* 0x000000800f0f7836 */ /* 0x000fe20000000000 */
[----:B------:R-:W-:Y:S01]  /*6270*/  UIADD3 UR13, UR13, UR8, URZ ;  /* 0x000000080d0d7290 */ /* 0x000fe2000fffe03f */
[----:B------:R-:W-:-:S02]  /*6280*/  SEL R5, RZ, 0x1, P1 ;  /* 0x00000001ff057807 */ /* 0x000fc40000800000 */
[----:B------:R-:W-:Y:S01]  /*6290*/  UMOV UR8, UR14 ;  /* 0x0000000e00087c82 */ /* 0x000fe20008000000 */
[----:B------:R-:W-:Y:S02]  /*62a0*/  SEL R6, R6, RZ, P1 ;  /* 0x000000ff06067207 */ /* 0x000fe40000800000 */
[----:B------:R-:W-:Y:S01]  /*62b0*/  LOP3.LUT R4, R4, R5, RZ, 0x3c, !PT ;  /* 0x0000000504047212 */ /* 0x000fe200078e3cff */
[----:B------:R0:W-:Y:S02]  /*62c0*/  UTMALDG.3D [UR8], [UR4], desc[UR6] ;  /* 0x00000608040075b4 */ /* 0x0001e40008011000 */
[----:B0-----:R-:W-:Y:S01]  /*62d0*/  UMOV UR11, UR18 ;  /* 0x00000012000b7c82 */ /* 0x001fe20008000000 */
[----:B------:R-:W-:Y:S02]  /*62e0*/  UMOV UR8, UR13 ;  /* 0x0000000d00087c82 */ /* 0x000fe40008000000 */
[----:B------:R0:W-:Y:S02]  /*62f0*/  UTMALDG.3D.MULTICAST [UR8], [UR22], UR24, desc[UR6] ;  /* 0x00000608160073b4 */ /* 0x0001e40008011818 */
[----:B0-----:R-:W-:Y:S05]  /*6300*/  @P3 BRA `(.L_x_179) ;  /* 0xfffffffc00403947 */ /* 0x001fea000383ffff */
.L_x_175:
[----:B------:R-:W-:Y:S05]  /*6310*/  BSYNC B1 ;  /* 0x0000000000017941 */ /* 0x000fea0003800000 */
.L_x_174:
[----:B------:R-:W2:Y:S01]  /*6320*/  LDL.64 R24, [R1] ;  /* 0x0000000001187983 */ /* 0x000ea20000100a00 */
[----:B------:R-:W-:Y:S01]  /*6330*/  LOP3.LUT P4, RZ, R10, 0xff, RZ, 0xc0, !PT ;  /* 0x000000ff0aff7812 */ /* 0x000fe2000788c0ff */
[----:B------:R-:W-:Y:S01]  /*6340*/  VIADD R7, R8, UR40 ;  /* 0x0000002808077c36 */ /* 0x000fe20008000000 */
[----:B------:R-:W-:Y:S01]  /*6350*/  ULDC.64 UR4, c[0x0][0x650] ;  /* 0x0001940000047ab9 */ /* 0x000fe20000000a00 */
[----:B------:R-:W-:Y:S01]  /*6360*/  IMAD.U32 R8, RZ, RZ, UR40 ;  /* 0x00000028ff087e24 */ /* 0x000fe2000f8e00ff */
[----:B------:R-:W-:Y:S01]  /*6370*/  UISETP.GE.U32.AND UP0, UPT, UR40, 0x9, UPT ;  /* 0x000000092800788c */ /* 0x000fe2000bf06070 */
[----:B------:R-:W-:Y:S01]  /*6380*/  BSSY B1, `(.L_x_180) ;  /* 0x000006c000017945 */ /* 0x000fe20003800000 */
[----:B------:R-:W-:Y:S01]  /*6390*/  ISETP.GT.U32.AND P1, PT, R7, 0x8, PT ;  /* 0x000000080700780c */ /* 0x000fe20003f24070 */
[----:B------:R-:W-:Y:S01]  /*63a0*/  IMAD.MOV.U32 R22, RZ, RZ, -0x1 ;  /* 0xffffffffff167424 */ /* 0x000fe200078e00ff */
[----:B------:R-:W-:Y:S01]  /*63b0*/  PRMT R10, RZ, 0x7610, R10 ;  /* 0x00007610ff0a7816 */ /* 0x000fe2000000000a */
[----:B------:R-:W-:Y:S01]  /*63c0*/  IMAD.MOV.U32 R19, RZ, RZ, -0x1 ;  /* 0xffffffffff137424 */ /* 0x000fe200078e00ff */
[----:B------:R-:W-:Y:S01]  /*63d0*/  ISETP.LT.U32.AND P1, PT, R8, 0x9, P1 ;  /* 0x000000090800780c */ /* 0x000fe20000f21070 */
[----:B------:R-:W-:Y:S01]  /*63e0*/  IMAD.MOV.U32 R18, RZ, RZ, -0x1 ;  /* 0xffffffffff127424 */ /* 0x000fe200078e00ff */
[----:B------:R-:W-:Y:S01]  /*63f0*/  PLOP3.LUT P3, PT, PT, PT, UP0, 0x80, 0x0 ;  /* 0x000000000000781c */ /* 0x000fe20003f6f008 */
[----:B------:R-:W0:Y:S01]  /*6400*/  @P4 S2R R5, SR_CgaCtaId ;  /* 0x0000000000054919 */ /* 0x000e220000008800 */
[----:B------:R-:W-:-:S04]  /*6410*/  @P4 MOV R4, 0x400 ;  /* 0x0000040000044802 */ /* 0x000fc80000000f00 */
[----:B0-----:R-:W-:Y:S01]  /*6420*/  @P4 LEA R6, R5, R4, 0x18 ;  /* 0x0000000405064211 */ /* 0x001fe200078ec0ff */
[----:B------:R-:W-:Y:S01]  /*6430*/  IMAD.WIDE.U32 R4, R7, 0x38e38e39, RZ ;  /* 0x38e38e3907047825 */ /* 0x000fe200078e00ff */
[----:B------:R-:W-:Y:S02]  /*6440*/  SEL R4, RZ, 0x1, !P1 ;  /* 0x00000001ff047807 */ /* 0x000fe40004800000 */
[----:B------:R0:W-:Y:S02]  /*6450*/  @P4 SYNCS.ARRIVE.TRANS64.A1T0 RZ, [R6+URZ+0xc8], RZ ;  /* 0x0000c8ff06ff49a7 */ /* 0x0001e4000810003f */
[----:B------:R-:W-:Y:S02]  /*6460*/  LOP3.LUT R3, R3, R4, RZ, 0x3c, !PT ;  /* 0x0000000403037212 */ /* 0x000fe400078e3cff */
[----:B------:R-:W-:Y:S02]  /*6470*/  PRMT R4, RZ, 0x7610, R4 ;  /* 0x00007610ff047816 */ /* 0x000fe40000000004 */
[----:B0-----:R-:W-:-:S04]  /*6480*/  SHF.R.U32.HI R6, RZ, 0x1, R5 ;  /* 0x00000001ff067819 */ /* 0x001fc80000011605 */
[----:B------:R-:W-:Y:S01]  /*6490*/  @P3 LOP3.LUT R3, R3, 0x1, R6, 0x78, !PT ;  /* 0x0000000103033812 */ /* 0x000fe200078e7806 */
[----:B------:R-:W-:Y:S01]  /*64a0*/  IMAD R8, R6, -0x9, R7 ;  /* 0xfffffff706087824 */ /* 0x000fe200078e0207 */
[----:B--2---:R-:W-:-:S04]  /*64b0*/  IADD3 R16, P4, R16, R24, RZ ;  /* 0x0000001810107210 */ /* 0x004fc80007f9e0ff */
[----:B------:R-:W-:Y:S01]  /*64c0*/  ISETP.GE.U32.AND P1, PT, R16, UR4, PT ;  /* 0x0000000410007c0c */ /* 0x000fe2000bf26070 */
[----:B------:R-:W-:-:S05]  /*64d0*/  IMAD.X R17, R17, 0x1, R0, P4 ;  /* 0x0000000111117824 */ /* 0x000fca00020e0600 */
[----:B------:R-:W-:-:S13]  /*64e0*/  ISETP.GE.U32.AND.EX P1, PT, R17, UR5, PT, P1 ;  /* 0x0000000511007c0c */ /* 0x000fda000bf26110 */
[----:B------:R-:W-:Y:S05]  /*64f0*/  @P1 BRA `(.L_x_181) ;  /* 0x0000000400501947 */ /* 0x000fea0003800000 */
[----:B------:R-:W0:Y:S01]  /*6500*/  S2R R13, SR_CTAID.X ;  /* 0x00000000000d7919 */ /* 0x000e220000002500 */
[----:B------:R-:W-:Y:S01]  /*6510*/  ULDC.64 UR4, c[0x0][0x628] ;  /* 0x00018a0000047ab9 */ /* 0x000fe20000000a00 */
[----:B------:R-:W-:Y:S01]  /*6520*/  ULDC UR7, c[0x0][0x630] ;  /* 0x00018c0000077ab9 */ /* 0x000fe20000000800 */
[----:B------:R-:W-:Y:S01]  /*6530*/  ISETP.NE.U32.AND P1, PT, RZ, UR4, PT ;  /* 0x00000004ff007c0c */ /* 0x000fe2000bf25070 */
[----:B------:R-:W1:Y:S01]  /*6540*/  S2R R14, SR_CTAID.Y ;  /* 0x00000000000e7919 */ /* 0x000e620000002600 */
[----:B------:R-:W-:Y:S01]  /*6550*/  ULDC UR8, c[0x0][0x150] ;  /* 0x0000540000087ab9 */ /* 0x000fe20000000800 */
[----:B------:R-:W-:Y:S01]  /*6560*/  IMAD.MOV.U32 R4, RZ, RZ, R16 ;  /* 0x000000ffff047224 */ /* 0x000fe200078e0010 */
[----:B------:R-:W-:Y:S01]  /*6570*/  ISETP.NE.AND.EX P1, PT, RZ, UR5, PT, P1 ;  /* 0x00000005ff007c0c */ /* 0x000fe2000bf25310 */
[----:B------:R-:W-:Y:S01]  /*6580*/  IMAD.MOV.U32 R5, RZ, RZ, R17 ;  /* 0x000000ffff057224 */ /* 0x000fe200078e0011 */
[----:B0-----:R-:W-:-:S11]  /*6590*/  I2FP.F32.U32 R19, R13 ;  /* 0x0000000d00137245 */ /* 0x001fd60000201000 */
[----:B------:R-:W-:Y:S05]  /*65a0*/  @!P1 BRA `(.L_x_182) ;  /* 0x0000000000289947 */ /* 0x000fea0003800000 */
[----:B------:R-:W-:Y:S02]  /*65b0*/  ULDC UR6, c[0x0][0x634] ;  /* 0x00018d0000067ab9 */ /* 0x000fe40000000800 */
[----:B------:R-:W-:-:S05]  /*65c0*/  IADD3 R5, P1, R16, UR6, RZ ;  /* 0x0000000610057c10 */ /* 0x000fca000ff3e0ff */
[----:B------:R-:W-:-:S04]  /*65d0*/  IMAD.X R15, RZ, RZ, R17, P1 ;  /* 0x000000ffff0f7224 */ /* 0x000fc800008e0611 */
[----:B------:R-:W-:-:S04]  /*65e0*/  IMAD.WIDE.U32 R6, R15, UR4, RZ ;  /* 0x000000040f067c25 */ /* 0x000fc8000f8e00ff */
[----:B------:R-:W-:-:S04]  /*65f0*/  IMAD.WIDE.U32 R6, P1, R5, UR5, R6 ;  /* 0x0000000505067c25 */ /* 0x000fc8000f820006 */
[----:B------:R-:W-:-:S04]  /*6600*/  IMAD.WIDE.U32 R4, R5, UR4, RZ ;  /* 0x0000000405047c25 */ /* 0x000fc8000f8e00ff */
[----:B------:R-:W-:Y:S01]  /*6610*/  IMAD.MOV.U32 R4, RZ, RZ, R7 ;  /* 0x000000ffff047224 */ /* 0x000fe200078e0007 */
[----:B------:R-:W-:Y:S01]  /*6620*/  IADD3 RZ, P3, R5, R6, RZ ;  /* 0x0000000605ff7210 */ /* 0x000fe20007f7e0ff */
[----:B------:R-:W-:-:S04]  /*6630*/  IMAD.X R5, RZ, RZ, RZ, P1 ;  /* 0x000000ffff057224 */ /* 0x000fc800008e06ff */
[----:B------:R-:W-:-:S08]  /*6640*/  IMAD.WIDE.U32.X R4, R15, UR5, R4, P3 ;  /* 0x000000050f047c25 */ /* 0x000fd000098e0404 */
.L_x_182:
[--C-:B------:R-:W-:Y:S01]  /*6650*/  SHF.R.U64 R18, R4, UR7, R5.reuse ;  /* 0x0000000704127c19 */ /* 0x100fe20008001205 */
[----:B------:R-:W-:Y:S01]  /*6660*/  FMUL R19, R19, UR8 ;  /* 0x0000000813137c20 */ /* 0x000fe20008400000 */
[----:B------:R-:W-:Y:S01]  /*6670*/  SHF.R.U32.HI R4, RZ, UR7, R5 ;  /* 0x00000007ff047c19 */ /* 0x000fe20008011605 */
[----:B------:R-:W0:Y:S01]  /*6680*/  LDC R6, c[0x0][0x144] ;  /* 0x00005100ff067b82 */ /* 0x000e220000000800 */
[----:B------:R-:W-:Y:S01]  /*6690*/  IADD3 R5, P1, RZ, -R18, RZ ;  /* 0x80000012ff057210 */ /* 0x000fe20007f3e0ff */
[----:B------:R-:W-:Y:S01]  /*66a0*/  ULDC UR6, c[0x0][0x154] ;  /* 0x0000550000067ab9 */ /* 0x000fe20000000800 */
[----:B-1----:R-:W-:Y:S01]  /*66b0*/  I2FP.F32.U32 R7, R14 ;  /* 0x0000000e00077245 */ /* 0x002fe20000201000 */
[----:B------:R-:W1:Y:S01]  /*66c0*/  F2I.U32.TRUNC.NTZ R19, R19 ;  /* 0x0000001300137305 */ /* 0x000e62000020f000 */
[----:B------:R-:W-:Y:S01]  /*66d0*/  ULDC.64 UR4, c[0x0][0x620] ;  /* 0x0001880000047ab9 */ /* 0x000fe20000000a00 */
[----:B------:R-:W-:Y:S01]  /*66e0*/  IMAD.X R4, RZ, RZ, ~R4, P1 ;  /* 0x000000ffff047224 */ /* 0x000fe200008e0e04 */
[----:B------:R-:W-:Y:S01]  /*66f0*/  ISETP.NE.AND P4, PT, R2, 0x1, PT ;  /* 0x000000010200780c */ /* 0x000fe20003f85270 */
[----:B------:R-:W-:Y:S01]  /*6700*/  FMUL R20, R7, UR6 ;  /* 0x0000000607147c20 */ /* 0x000fe20008400000 */
[----:B------:R-:W2:Y:S01]  /*6710*/  LDC R21, c[0x0][0x148] ;  /* 0x00005200ff157b82 */ /* 0x000ea20000000800 */
[----:B------:R-:W-:Y:S01]  /*6720*/  IMAD R4, R4, UR4, RZ ;  /* 0x0000000404047c24 */ /* 0x000fe2000f8e02ff */
[----:B------:R-:W-:-:S02]  /*6730*/  ULDC.64 UR6, c[0x0][0x640] ;  /* 0x0001900000067ab9 */ /* 0x000fc40000000a00 */
[----:B------:R-:W-:Y:S01]  /*6740*/  ISETP.NE.U32.AND P1, PT, RZ, UR6, PT ;  /* 0x00000006ff007c0c */ /* 0x000fe2000bf25070 */
[----:B------:R-:W3:Y:S01]  /*6750*/  F2I.U32.TRUNC.NTZ R20, R20 ;  /* 0x0000001400147305 */ /* 0x000ee2000020f000 */
[C---:B------:R-:W-:Y:S02]  /*6760*/  IMAD R7, R5.reuse, UR5, R4 ;  /* 0x0000000505077c24 */ /* 0x040fe4000f8e0204 */
[----:B------:R-:W-:Y:S01]  /*6770*/  IMAD.WIDE.U32 R4, R5, UR4, R16 ;  /* 0x0000000405047c25 */ /* 0x000fe2000f8e0010 */
[----:B------:R-:W-:Y:S01]  /*6780*/  ULDC UR4, c[0x0][0x618] ;  /* 0x0001860000047ab9 */ /* 0x000fe20000000800 */
[----:B------:R-:W-:Y:S02]  /*6790*/  ISETP.NE.AND.EX P1, PT, RZ, UR7, PT, P1 ;  /* 0x00000007ff007c0c */ /* 0x000fe4000bf25310 */
[----:B------:R-:W-:Y:S02]  /*67a0*/  IMAD.IADD R5, R5, 0x1, R7 ;  /* 0x0000000105057824 */ /* 0x000fe400078e0207 */
[----:B-1----:R-:W-:-:S03]  /*67b0*/  IMAD.MOV R19, RZ, RZ, -R19 ;  /* 0x000000ffff137224 */ /* 0x002fc600078e0a13 */
[----:B------:R-:W-:Y:S01]  /*67c0*/  SHF.R.U64 R15, R4, UR4, R5 ;  /* 0x00000004040f7c19 */ /* 0x000fe20008001205 */
[----:B0-----:R-:W-:Y:S01]  /*67d0*/  IMAD R13, R6, R19, R13 ;  /* 0x00000013060d7224 */ /* 0x001fe200078e020d */
[----:B------:R-:W-:Y:S01]  /*67e0*/  SHF.R.U32.HI R4, RZ, UR4, R5 ;  /* 0x00000004ff047c19 */ /* 0x000fe20008011605 */
[----:B------:R-:W-:Y:S01]  /*67f0*/  ULDC UR4, c[0x0][0x608] ;  /* 0x0001820000047ab9 */ /* 0x000fe20000000800 */
[----:B---3--:R-:W-:Y:S02]  /*6800*/  IMAD.MOV R6, RZ, RZ, -R20 ;  /* 0x000000ffff067224 */ /* 0x008fe400078e0a14 */
[--C-:B------:R-:W-:Y:S02]  /*6810*/  SHF.R.U64 R20, R15, UR4, R4.reuse ;  /* 0x000000040f147c19 */ /* 0x100fe40008001204 */
[----:B------:R-:W-:Y:S01]  /*6820*/  SHF.R.U32.HI R5, RZ, UR4, R4 ;  /* 0x00000004ff057c19 */ /* 0x000fe20008011604 */
[----:B------:R-:W-:Y:S01]  /*6830*/  ULDC UR4, c[0x0][0x658] ;  /* 0x0001960000047ab9 */ /* 0x000fe20000000800 */
[----:B--2---:R-:W-:-:S02]  /*6840*/  @P4 IMAD R13, R21, R6, R14 ;  /* 0x00000006150d4224 */ /* 0x004fc400078e020e */
[--C-:B------:R-:W-:Y:S02]  /*6850*/  SHF.R.U64 R14, R20, UR4, R5.reuse ;  /* 0x00000004140e7c19 */ /* 0x100fe40008001205 */
[----:B------:R-:W-:-:S03]  /*6860*/  SHF.R.U32.HI R19, RZ, UR4, R5 ;  /* 0x00000004ff137c19 */ /* 0x000fc60008011605 */
[----:B------:R-:W-:Y:S02]  /*6870*/  IMAD.MOV.U32 R6, RZ, RZ, R14 ;  /* 0x000000ffff067224 */ /* 0x000fe400078e000e */
[----:B------:R-:W-:Y:S01]  /*6880*/  IMAD.MOV.U32 R5, RZ, RZ, R19 ;  /* 0x000000ffff057224 */ /* 0x000fe200078e0013 */
[----:B------:R-:W-:Y:S06]  /*6890*/  @!P1 BRA `(.L_x_183) ;  /* 0x00000000002c9947 */ /* 0x000fec0003800000 */
        /* <DEDUP_REMOVED lines=9> */
[----:B------:R-:W-:-:S04]  /*6930*/  IMAD.WIDE.U32.X R4, R19, UR7, R4, P3 ;  /* 0x0000000713047c25 */ /* 0x000fc800098e0404 */
[----:B------:R-:W-:-:S07]  /*6940*/  IMAD.MOV.U32 R6, RZ, RZ, R4 ;  /* 0x000000ffff067224 */ /* 0x000fce00078e0004 */
.L_x_183:
[----:B------:R-:W-:Y:S01]  /*6950*/  ULDC UR4, c[0x0][0x648] ;  /* 0x0001920000047ab9 */ /* 0x000fe20000000800 */
[----:B------:R-:W-:Y:S01]  /*6960*/  LOP3.LUT R4, R20, UR16, RZ, 0xc0, !PT ;  /* 0x0000001014047c12 */ /* 0x000fe2000f8ec0ff */
[----:B------:R-:W-:Y:S01]  /*6970*/  ULDC UR5, c[0x0][0x610] ;  /* 0x0001840000057ab9 */ /* 0x000fe20000000800 */
[----:B------:R-:W-:Y:S01]  /*6980*/  SHF.R.U64 R5, R6, UR4, R5 ;  /* 0x0000000406057c19 */ /* 0x000fe20008001205 */
[----:B------:R-:W-:Y:S01]  /*6990*/  ULDC UR4, c[0x0][0x638] ;  /* 0x00018e0000047ab9 */ /* 0x000fe20000000800 */
[----:B------:R-:W-:-:S03]  /*69a0*/  LOP3.LUT R15, R15, UR15, RZ, 0xc0, !PT ;  /* 0x0000000f0f0f7c12 */ /* 0x000fc6000f8ec0ff */
[----:B------:R-:W-:Y:S02]  /*69b0*/  IMAD.MOV R7, RZ, RZ, -R5 ;  /* 0x000000ffff077224 */ /* 0x000fe400078e0a05 */
[----:B------:R-:W-:Y:S02]  /*69c0*/  IMAD R4, R5, UR17, R4 ;  /* 0x0000001105047c24 */ /* 0x000fe4000f8e0204 */
[----:B------:R-:W-:Y:S01]  /*69d0*/  IMAD R14, R7, UR4, R14 ;  /* 0x00000004070e7c24 */ /* 0x000fe2000f8e020e */
[----:B------:R-:W-:Y:S01]  /*69e0*/  ULDC UR4, c[0x0][0x600] ;  /* 0x0001800000047ab9 */ /* 0x000fe20000000800 */
[----:B------:R-:W-:Y:S02]  /*69f0*/  IMAD R13, R4, UR5, R13 ;  /* 0x00000005040d7c24 */ /* 0x000fe4000f8e020d */
[----:B------:R-:W-:Y:S02]  /*6a00*/  IMAD R14, R14, UR4, R15 ;  /* 0x000000040e0e7c24 */ /* 0x000fe4000f8e020f */
[----:B------:R-:W-:-:S03]  /*6a10*/  IMAD.MOV.U32 R4, RZ, RZ, 0x1 ;  /* 0x00000001ff047424 */ /* 0x000fc600078e00ff */
[----:B------:R-:W-:Y:S02]  /*6a20*/  SEL R19, R14, R13, !P4 ;  /* 0x0000000d0e137207 */ /* 0x000fe40006000000 */
[----:B------:R-:W-:-:S07]  /*6a30*/  SEL R22, R13, R14, !P4 ;  /* 0x0000000e0d167207 */ /* 0x000fce0006000000 */
.L_x_181:
[----:B------:R-:W-:Y:S05]  /*6a40*/  BSYNC B1 ;  /* 0x0000000000017941 */ /* 0x000fea0003800000 */
.L_x_180:
[----:B------:R-:W-:-:S13]  /*6a50*/  LOP3.LUT P1, RZ, R4, 0xff, RZ, 0xc0, !PT ;  /* 0x000000ff04ff7812 */ /* 0x000fda000782c0ff */
[----:B------:R-:W-:Y:S05]  /*6a60*/  @P1 BRA `(.L_x_184) ;  /* 0xfffffff400341947 */ /* 0x000fea000383ffff */
[----:B------:R-:W-:Y:S05]  /*6a70*/  BSYNC B0 ;  /* 0x0000000000007941 */ /* 0x000fea0003800000 */
.L_x_172:
[----:B------:R-:W-:-:S03]  /*6a80*/  UMOV UR4, 0xffffffff ;  /* 0xffffffff00047882 */ /* 0x000fc60000000000 */
[----:B------:R-:W-:Y:S05]  /*6a90*/  BRA.DIV UR4, `(.L_x_185) ;  /* 0x0000000604fc7947 */ /* 0x000fea000b800000 */
[----:B------:R-:W-:-:S13]  /*6aa0*/  ELECT P6, URZ, PT ;  /* 0x00000000003f782f */ /* 0x000fda00038c0000 */
.L_x_206:
[----:B------:R-:W-:Y:S04]  /*6ab0*/  BSSY B0, `(.L_x_186) ;  /* 0x0000058000007945 */ /* 0x000fe80003800000 */
[----:B------:R-:W-:Y:S05]  /*6ac0*/  @!P6 BRA `(.L_x_187) ;  /* 0x000000040058e947 */ /* 0x000fea0003800000 */
[----:B------:R-:W-:-:S04]  /*6ad0*/  LOP3.LUT R23, R23, 0x2, RZ, 0xfc, !PT ;  /* 0x0000000217177812 */ /* 0x000fc800078efcff */
[----:B------:R-:W-:-:S13]  /*6ae0*/  ISETP.NE.AND P0, PT, R23, 0x3, PT ;  /* 0x000000031700780c */ /* 0x000fda0003f05270 */
[----:B------:R-:W-:Y:S05]  /*6af0*/  @!P0 BRA `(.L_x_188) ;  /* 0x0000000000048947 */ /* 0x000fea0003800000 */
[----:B------:R-:W-:Y:S01]  /*6b00*/  BPT.TRAP 0x1 ;  /* 0x000000040000795c */ /* 0x000fe20000300000 */
.L_x_188:
[----:B------:R-:W0:Y:S01]  /*6b10*/  S2R R5, SR_CgaCtaId ;  /* 0x0000000000057919 */ /* 0x000e220000008800 */
[----:B------:R-:W-:Y:S02]  /*6b20*/  MOV R0, 0x400 ;  /* 0x0000040000007802 */ /* 0x000fe40000000f00 */
[----:B------:R-:W-:Y:S02]  /*6b30*/  SHF.L.U32 R2, R3, 0x1f, RZ ;  /* 0x0000001f03027819 */ /* 0x000fe400000006ff */
[----:B0-----:R-:W-:-:S05]  /*6b40*/  LEA R5, R5, R0, 0x18 ;  /* 0x0000000005057211 */ /* 0x001fca00078ec0ff */
[----:B------:R-:W-:-:S04]  /*6b50*/  VIADD R5, R5, 0x48 ;  /* 0x0000004805057836 */ /* 0x000fc80000000000 */
[C---:B------:R-:W-:Y:S02]  /*6b60*/  IMAD R7, R8.reuse, 0x8, R5 ;  /* 0x0000000808077824 */ /* 0x040fe400078e0205 */
[----:B------:R-:W-:Y:S02]  /*6b70*/  VIADD R8, R8, 0x1 ;  /* 0x0000000108087836 */ /* 0x000fe40000000000 */
[----:B------:R-:W0:Y:S03]  /*6b80*/  SYNCS.PHASECHK.TRANS64.TRYWAIT P0, [R7+URZ], R2 ;  /* 0x00000002070075a7 */ /* 0x000e26000800017f */
[----:B------:R-:W-:-:S04]  /*6b90*/  ISETP.NE.AND P1, PT, R8, 0x9, PT ;  /* 0x000000090800780c */ /* 0x000fc80003f25270 */
[----:B------:R-:W-:Y:S02]  /*6ba0*/  SEL R0, RZ, 0x1, P1 ;  /* 0x00000001ff007807 */ /* 0x000fe40000800000 */
[----:B------:R-:W-:Y:S02]  /*6bb0*/  SEL R8, R8, RZ, P1 ;  /* 0x000000ff08087207 */ /* 0x000fe40000800000 */
[----:B------:R-:W-:-:S03]  /*6bc0*/  LOP3.LUT R9, R3, R0, RZ, 0x3c, !PT ;  /* 0x0000000003097212 */ /* 0x000fc600078e3cff */
[----:B------:R-:W-:Y:S01]  /*6bd0*/  IMAD R6, R8, 0x8, R5 ;  /* 0x0000000808067824 */ /* 0x000fe200078e0205 */
[----:B------:R-:W-:Y:S01]  /*6be0*/  SHF.L.U32 R3, R9, 0x1f, RZ ;  /* 0x0000001f09037819 */ /* 0x000fe200000006ff */
[----:B0-----:R-:W-:Y:S06]  /*6bf0*/  @!P0 BRA `(.L_x_189) ;  /* 0x0000000400c48947 */ /* 0x001fec0003800000 */
.L_x_207:
[----:B------:R-:W1:Y:S01]  /*6c00*/  SYNCS.PHASECHK.TRANS64.TRYWAIT P0, [R6+URZ], R3 ;  /* 0x00000003060075a7 */ /* 0x000e62000800017f */
[----:B------:R-:W-:-:S05]  /*6c10*/  VIADD R0, R8, 0x1 ;  /* 0x0000000108007836 */ /* 0x000fca0000000000 */
[----:B------:R-:W-:-:S04]  /*6c20*/  ISETP.NE.AND P1, PT, R0, 0x9, PT ;  /* 0x000000090000780c */ /* 0x000fc80003f25270 */
[----:B0-----:R-:W-:Y:S02]  /*6c30*/  SEL R2, RZ, 0x1, P1 ;  /* 0x00000001ff027807 */ /* 0x001fe40000800000 */
[----:B------:R-:W-:Y:S02]  /*6c40*/  SEL R0, R0, RZ, P1 ;  /* 0x000000ff00007207 */ /* 0x000fe40000800000 */
[----:B------:R-:W-:-:S03]  /*6c50*/  LOP3.LUT R9, R9, R2, RZ, 0x3c, !PT ;  /* 0x0000000209097212 */ /* 0x000fc600078e3cff */
[----:B------:R-:W-:Y:S01]  /*6c60*/  IMAD R7, R0, 0x8, R5 ;  /* 0x0000000800077824 */ /* 0x000fe200078e0205 */
[----:B------:R-:W-:Y:S01]  /*6c70*/  SHF.L.U32 R4, R9, 0x1f, RZ ;  /* 0x0000001f09047819 */ /* 0x000fe200000006ff */
[----:B-1----:R-:W-:Y:S06]  /*6c80*/  @!P0 BRA `(.L_x_190) ;  /* 0x0000000400b48947 */ /* 0x002fec0003800000 */
.L_x_208:
[----:B------:R-:W1:Y:S01]  /*6c90*/  SYNCS.PHASECHK.TRANS64.TRYWAIT P0, [R7+URZ], R4 ;  /* 0x00000004070075a7 */ /* 0x000e62000800017f */
[----:B------:R-:W-:-:S05]  /*6ca0*/  VIADD R0, R0, 0x1 ;  /* 0x0000000100007836 */ /* 0x000fca0000000000 */
[----:B------:R-:W-:-:S04]  /*6cb0*/  ISETP.NE.AND P1, PT, R0, 0x9, PT ;  /* 0x000000090000780c */ /* 0x000fc80003f25270 */
[----:B------:R-:W-:Y:S02]  /*6cc0*/  SEL R2, RZ, 0x1, P1 ;  /* 0x00000001ff027807 */ /* 0x000fe40000800000 */
[----:B------:R-:W-:Y:S02]  /*6cd0*/  SEL R0, R0, RZ, P1 ;  /* 0x000000ff00007207 */ /* 0x000fe40000800000 */
[----:B------:R-:W-:-:S03]  /*6ce0*/  LOP3.LUT R9, R9, R2, RZ, 0x3c, !PT ;  /* 0x0000000209097212 */ /* 0x000fc600078e3cff */
[----:B0-----:R-:W-:Y:S01]  /*6cf0*/  IMAD R6, R0, 0x8, R5 ;  /* 0x0000000800067824 */ /* 0x001fe200078e0205 */
[----:B------:R-:W-:Y:S01]  /*6d00*/  SHF.L.U32 R3, R9, 0x1f, RZ ;  /* 0x0000001f09037819 */ /* 0x000fe200000006ff */
[----:B-1----:R-:W-:Y:S06]  /*6d10*/  @!P0 BRA `(.L_x_191) ;  /* 0x0000000400a48947 */ /* 0x002fec0003800000 */
.L_x_209:
        /* <DEDUP_REMOVED lines=9> */
.L_x_210:
        /* <DEDUP_REMOVED lines=9> */
.L_x_211:
        /* <DEDUP_REMOVED lines=9> */
.L_x_212:
        /* <DEDUP_REMOVED lines=9> */
.L_x_213:
[----:B------:R-:W1:Y:S01]  /*6f60*/  SYNCS.PHASECHK.TRANS64.TRYWAIT P0, [R6+URZ], R3 ;  /* 0x00000003060075a7 */ /* 0x000e62000800017f */
[----:B------:R-:W-:-:S05]  /*6f70*/  VIADD R0, R0, 0x1 ;  /* 0x0000000100007836 */ /* 0x000fca0000000000 */
[----:B------:R-:W-:-:S04]  /*6f80*/  ISETP.NE.AND P1, PT, R0, 0x9, PT ;  /* 0x000000090000780c */ /* 0x000fc80003f25270 */
[----:B------:R-:W-:Y:S02]  /*6f90*/  SEL R2, RZ, 0x1, P1 ;  /* 0x00000001ff027807 */ /* 0x000fe40000800000 */
[----:B------:R-:W-:Y:S02]  /*6fa0*/  SEL R0, R0, RZ, P1 ;  /* 0x000000ff00007207 */ /* 0x000fe40000800000 */
[----:B------:R-:W-:Y:S01]  /*6fb0*/  LOP3.LUT R2, R9, R2, RZ, 0x3c, !PT ;  /* 0x0000000209027212 */ /* 0x000fe200078e3cff */
[----:B-1----:R-:W-:Y:S06]  /*6fc0*/  @!P0 BRA `(.L_x_196) ;  /* 0x00000004005c8947 */ /* 0x002fec0003800000 */
.L_x_214:
[----:B------:R-:W-:Y:S01]  /*6fd0*/  IMAD R5, R0, 0x8, R5 ;  /* 0x0000000800057824 */ /* 0x000fe200078e0205 */
[----:B------:R-:W-:-:S07]  /*6fe0*/  SHF.L.U32 R0, R2, 0x1f, RZ ;  /* 0x0000001f02007819 */ /* 0x000fce00000006ff */
.L_x_197:
[----:B--2---:R2:W3:Y:S02]  /*6ff0*/  SYNCS.PHASECHK.TRANS64.TRYWAIT P0, [R5+URZ], R0 ;  /* 0x00000000050075a7 */ /* 0x0044e4000800017f */
[----:B---3--:R-:W-:Y:S05]  /*7000*/  @!P0 NANOSLEEP.SYNCS 0x989680 ;  /* 0x009896800000895d */ /* 0x008fea0003900000 */
[----:B------:R-:W3:Y:S02]  /*7010*/  @!P0 SYNCS.PHASECHK.TRANS64 P0, [R5+URZ], R0 ;  /* 0x00000000050085a7 */ /* 0x000ee4000800007f */
[----:B---3--:R-:W-:Y:S05]  /*7020*/  @!P0 BRA `(.L_x_197) ;  /* 0xfffffffc00f08947 */ /* 0x008fea000383ffff */
.L_x_187:
[----:B------:R-:W-:Y:S05]  /*7030*/  BSYNC B0 ;  /* 0x0000000000007941 */ /* 0x000fea0003800000 */
.L_x_186:
[----:B------:R-:W-:Y:S05]  /*7040*/  EXIT ;  /* 0x000000000000794d */ /* 0x000fea0003800000 */
.L_x_20:
[----:B0-----:R-:W-:-:S04]  /*7050*/  IMAD.U32 R3, RZ, RZ, UR43 ;  /* 0x0000002bff037e24 */ /* 0x001fc8000f8e00ff */
[----:B------:R0:W1:Y:S03]  /*7060*/  SYNCS.PHASECHK.TRANS64.TRYWAIT P0, [R3+URZ+-0x8], R0 ;  /* 0xfffff800030075a7 */ /* 0x000066000800017f */
[----:B-1----:R-:W-:Y:S05]  /*7070*/  @!P0 NANOSLEEP.SYNCS 0x989680 ;  /* 0x009896800000895d */ /* 0x002fea0003900000 */
[----:B------:R-:W1:Y:S02]  /*7080*/  @!P0 SYNCS.PHASECHK.TRANS64 P0, [R3+URZ+-0x8], R0 ;  /* 0xfffff800030085a7 */ /* 0x000e64000800007f */
[----:B-1----:R-:W-:Y:S05]  /*7090*/  @!P0 BRA `(.L_x_20) ;  /* 0xfffffffc00ec8947 */ /* 0x002fea000383ffff */
[----:B------:R-:W-:Y:S05]  /*70a0*/  BRA `(.L_x_198) ;  /* 0xffffffa400e07947 */ /* 0x000fea000383ffff */
.L_x_25:
[----:B-1----:R1:W2:Y:S02]  /*70b0*/  SYNCS.PHASECHK.TRANS64.TRYWAIT P1, [R3+URZ], R0 ;  /* 0x00000000030075a7 */ /* 0x0022a4000802017f */
[----:B--2---:R-:W-:Y:S05]  /*70c0*/  @!P1 NANOSLEEP.SYNCS 0x989680 ;  /* 0x009896800000995d */ /* 0x004fea0003900000 */
[----:B------:R-:W2:Y:S02]  /*70d0*/  @!P1 SYNCS.PHASECHK.TRANS64 P1, [R3+URZ], R0 ;  /* 0x00000000030095a7 */ /* 0x000ea4000802007f */
[----:B--2---:R-:W-:Y:S05]  /*70e0*/  @!P1 BRA `(.L_x_25) ;  /* 0xfffffffc00f09947 */ /* 0x004fea000383ffff */
[----:B------:R-:W-:Y:S05]  /*70f0*/  BRA `(.L_x_24) ;  /* 0xffffffa800587947 */ /* 0x000fea000383ffff */
.L_x_30:
[----:B-1----:R-:W-:-:S04]  /*7100*/  IMAD.U32 R5, RZ, RZ, UR4 ;  /* 0x00000004ff057e24 */ /* 0x002fc8000f8e00ff */
[----:B------:R1:W2:Y:S03]  /*7110*/  SYNCS.PHASECHK.TRANS64.TRYWAIT P1, [R5+URZ], R4 ;  /* 0x00000004050075a7 */ /* 0x0002a6000802017f */
[----:B--2---:R-:W-:Y:S05]  /*7120*/  @!P1 NANOSLEEP.SYNCS 0x989680 ;  /* 0x009896800000995d */ /* 0x004fea0003900000 */
[----:B------:R-:W2:Y:S02]  /*7130*/  @!P1 SYNCS.PHASECHK.TRANS64 P1, [R5+URZ], R4 ;  /* 0x00000004050095a7 */ /* 0x000ea4000802007f */
[----:B--2---:R-:W-:Y:S05]  /*7140*/  @!P1 BRA `(.L_x_30) ;  /* 0xfffffffc00ec9947 */ /* 0x004fea000383ffff */
[----:B------:R-:W-:Y:S05]  /*7150*/  BRA `(.L_x_29) ;  /* 0xffffffac00287947 */ /* 0x000fea000383ffff */
.L_x_36:
[----:B0-----:R-:W-:-:S04]  /*7160*/  IMAD.U32 R4, RZ, RZ, UR43 ;  /* 0x0000002bff047e24 */ /* 0x001fc8000f8e00ff */
[----:B------:R0:W1:Y:S03]  /*7170*/  SYNCS.PHASECHK.TRANS64.TRYWAIT P0, [R4+URZ+0x8], R3 ;  /* 0x00000803040075a7 */ /* 0x000066000800017f */
[----:B-1----:R-:W-:Y:S05]  /*7180*/  @!P0 NANOSLEEP.SYNCS 0x989680 ;  /* 0x009896800000895d */ /* 0x002fea0003900000 */
[----:B------:R-:W1:Y:S02]  /*7190*/  @!P0 SYNCS.PHASECHK.TRANS64 P0, [R4+URZ+0x8], R3 ;  /* 0x00000803040085a7 */ /* 0x000e64000800007f */
[----:B-1----:R-:W-:Y:S05]  /*71a0*/  @!P0 BRA `(.L_x_36) ;  /* 0xfffffffc00ec8947 */ /* 0x002fea000383ffff */
[----:B------:R-:W-:Y:S05]  /*71b0*/  BRA `(.L_x_199) ;  /* 0xffffffb000687947 */ /* 0x000fea000383ffff */
.L_x_173:
[----:B------:R-:W-:Y:S01]  /*71c0*/  BSSY B1, `(.L_x_200) ;  /* 0x0000006000017945 */ /* 0x000fe20003800000 */
[----:B------:R-:W-:-:S07]  /*71d0*/  IMAD.MOV.U32 R15, RZ, RZ, -0x1 ;  /* 0xffffffffff0f7424 */ /* 0x000fce00078e00ff */
[----:B-----5:R-:W-:Y:S05]  /*71e0*/  WARPSYNC.COLLECTIVE R15, `(.L_x_201) ;  /* 0x000000000f0c7348 */ /* 0x020fea0003c00000 */
[----:B------:R-:W-:Y:S02]  /*71f0*/  ELECT P6, UR62, PT ;  /* 0x00000000003e782f */ /* 0x000fe400038c0000 */
[----:B------:R-:W-:Y:S01]  /*7200*/  MOV R14, UR62 ;  /* 0x0000003e000e7c02 */ /* 0x000fe20008000f00 */
[----:B-----5:R-:W-:Y:S10]  /*7210*/  ENDCOLLECTIVE ;  /* 0x000000000000791b */ /* 0x020ff40003800000 */
.L_x_201:
[----:B------:R-:W-:Y:S05]  /*7220*/  BSYNC B1 ;  /* 0x0000000000017941 */ /* 0x000fea0003800000 */
.L_x_200:
[----:B------:R-:W-:Y:S05]  /*7230*/  BRA `(.L_x_202) ;  /* 0xffffffec004c7947 */ /* 0x000fea000383ffff */
.L_x_176:
[----:B0-----:R0:W1:Y:S02]  /*7240*/  SYNCS.PHASECHK.TRANS64.TRYWAIT P1, [R14+URZ+0x48], R5 ;  /* 0x000048050e0075a7 */ /* 0x001064000802017f */
[----:B-1----:R-:W-:Y:S05]  /*7250*/  @!P1 NANOSLEEP.SYNCS 0x989680 ;  /* 0x009896800000995d */ /* 0x002fea0003900000 */
[----:B------:R-:W1:Y:S02]  /*7260*/  @!P1 SYNCS.PHASECHK.TRANS64 P1, [R14+URZ+0x48], R5 ;  /* 0x000048050e0095a7 */ /* 0x000e64000802007f */
[----:B-1----:R-:W-:Y:S05]  /*7270*/  @!P1 BRA `(.L_x_176) ;  /* 0xfffffffc00f09947 */ /* 0x002fea000383ffff */
[----:B------:R-:W-:Y:S05]  /*7280*/  BRA `(.L_x_203) ;  /* 0xffffffec00807947 */ /* 0x000fea000383ffff */
.L_x_185:
[----:B------:R-:W-:Y:S01]  /*7290*/  BSSY B0, `(.L_x_204) ;  /* 0x0000006000007945 */ /* 0x000fe20003800000 */
[----:B------:R-:W-:-:S07]  /*72a0*/  IMAD.MOV.U32 R15, RZ, RZ, -0x1 ;  /* 0xffffffffff0f7424 */ /* 0x000fce00078e00ff */
[----:B-----5:R-:W-:Y:S05]  /*72b0*/  WARPSYNC.COLLECTIVE R15, `(.L_x_205) ;  /* 0x000000000f0c7348 */ /* 0x020fea0003c00000 */
[----:B------:R-:W-:Y:S02]  /*72c0*/  ELECT P6, UR62, PT ;  /* 0x00000000003e782f */ /* 0x000fe400038c0000 */
[----:B------:R-:W-:Y:S01]  /*72d0*/  MOV R14, UR62 ;  /* 0x0000003e000e7c02 */ /* 0x000fe20008000f00 */
[----:B-----5:R-:W-:Y:S10]  /*72e0*/  ENDCOLLECTIVE ;  /* 0x000000000000791b */ /* 0x020ff40003800000 */
.L_x_205:
[----:B------:R-:W-:Y:S05]  /*72f0*/  BSYNC B0 ;  /* 0x0000000000007941 */ /* 0x000fea0003800000 */
.L_x_204:
[----:B------:R-:W-:Y:S05]  /*7300*/  BRA `(.L_x_206) ;  /* 0xfffffff400e87947 */ /* 0x000fea000383ffff */
.L_x_189:
[----:B0-----:R0:W1:Y:S02]  /*7310*/  SYNCS.PHASECHK.TRANS64.TRYWAIT P0, [R7+URZ], R2 ;  /* 0x00000002070075a7 */ /* 0x001064000800017f */
[----:B-1----:R-:W-:Y:S05]  /*7320*/  @!P0 NANOSLEEP.SYNCS 0x989680 ;  /* 0x009896800000895d */ /* 0x002fea0003900000 */
[----:B------:R-:W1:Y:S02]  /*7330*/  @!P0 SYNCS.PHASECHK.TRANS64 P0, [R7+URZ], R2 ;  /* 0x00000002070085a7 */ /* 0x000e64000800007f */
[----:B-1----:R-:W-:Y:S05]  /*7340*/  @!P0 BRA `(.L_x_189) ;  /* 0xfffffffc00f08947 */ /* 0x002fea000383ffff */
[----:B------:R-:W-:Y:S05]  /*7350*/  BRA `(.L_x_207) ;  /* 0xfffffff800287947 */ /* 0x000fea000383ffff */
.L_x_190:
[----:B0-----:R0:W1:Y:S02]  /*7360*/  SYNCS.PHASECHK.TRANS64.TRYWAIT P0, [R6+URZ], R3 ;  /* 0x00000003060075a7 */ /* 0x001064000800017f */
[----:B-1----:R-:W-:Y:S05]  /*7370*/  @!P0 NANOSLEEP.SYNCS 0x989680 ;  /* 0x009896800000895d */ /* 0x002fea0003900000 */
[----:B------:R-:W1:Y:S02]  /*7380*/  @!P0 SYNCS.PHASECHK.TRANS64 P0, [R6+URZ], R3 ;  /* 0x00000003060085a7 */ /* 0x000e64000800007f */
[----:B-1----:R-:W-:Y:S05]  /*7390*/  @!P0 BRA `(.L_x_190) ;  /* 0xfffffffc00f08947 */ /* 0x002fea000383ffff */
[----:B------:R-:W-:Y:S05]  /*73a0*/  BRA `(.L_x_208) ;  /* 0xfffffff800387947 */ /* 0x000fea000383ffff */
.L_x_191:
[----:B0-----:R0:W1:Y:S02]  /*73b0*/  SYNCS.PHASECHK.TRANS64.TRYWAIT P0, [R7+URZ], R4 ;  /* 0x00000004070075a7 */ /* 0x001064000800017f */
[----:B-1----:R-:W-:Y:S05]  /*73c0*/  @!P0 NANOSLEEP.SYNCS 0x989680 ;  /* 0x009896800000895d */ /* 0x002fea0003900000 */
[----:B------:R-:W1:Y:S02]  /*73d0*/  @!P0 SYNCS.PHASECHK.TRANS64 P0, [R7+URZ], R4 ;  /* 0x00000004070085a7 */ /* 0x000e64000800007f */
[----:B-1----:R-:W-:Y:S05]  /*73e0*/  @!P0 BRA `(.L_x_191) ;  /* 0xfffffffc00f08947 */ /* 0x002fea000383ffff */
[----:B------:R-:W-:Y:S05]  /*73f0*/  BRA `(.L_x_209) ;  /* 0xfffffff800487947 */ /* 0x000fea000383ffff */
.L_x_192:
[----:B0-----:R0:W1:Y:S02]  /*7400*/  SYNCS.PHASECHK.TRANS64.TRYWAIT P0, [R6+URZ], R3 ;  /* 0x00000003060075a7 */ /* 0x001064000800017f */
[----:B-1----:R-:W-:Y:S05]  /*7410*/  @!P0 NANOSLEEP.SYNCS 0x989680 ;  /* 0x009896800000895d */ /* 0x002fea0003900000 */
[----:B------:R-:W1:Y:S02]  /*7420*/  @!P0 SYNCS.PHASECHK.TRANS64 P0, [R6+URZ], R3 ;  /* 0x00000003060085a7 */ /* 0x000e64000800007f */
[----:B-1----:R-:W-:Y:S05]  /*7430*/  @!P0 BRA `(.L_x_192) ;  /* 0xfffffffc00f08947 */ /* 0x002fea000383ffff */
[----:B------:R-:W-:Y:S05]  /*7440*/  BRA `(.L_x_210) ;  /* 0xfffffff800587947 */ /* 0x000fea000383ffff */
.L_x_193:
[----:B0-----:R0:W1:Y:S02]  /*7450*/  SYNCS.PHASECHK.TRANS64.TRYWAIT P0, [R7+URZ], R4 ;  /* 0x00000004070075a7 */ /* 0x001064000800017f */
[----:B-1----:R-:W-:Y:S05]  /*7460*/  @!P0 NANOSLEEP.SYNCS 0x989680 ;  /* 0x009896800000895d */ /* 0x002fea0003900000 */
[----:B------:R-:W1:Y:S02]  /*7470*/  @!P0 SYNCS.PHASECHK.TRANS64 P0, [R7+URZ], R4 ;  /* 0x00000004070085a7 */ /* 0x000e64000800007f */
[----:B-1----:R-:W-:Y:S05]  /*7480*/  @!P0 BRA `(.L_x_193) ;  /* 0xfffffffc00f08947 */ /* 0x002fea000383ffff */
[----:B------:R-:W-:Y:S05]  /*7490*/  BRA `(.L_x_211) ;  /* 0xfffffff800687947 */ /* 0x000fea000383ffff */
.L_x_194:
[----:B0-----:R0:W1:Y:S02]  /*74a0*/  SYNCS.PHASECHK.TRANS64.TRYWAIT P0, [R6+URZ], R3 ;  /* 0x00000003060075a7 */ /* 0x001064000800017f */
[----:B-1----:R-:W-:Y:S05]  /*74b0*/  @!P0 NANOSLEEP.SYNCS 0x989680 ;  /* 0x009896800000895d */ /* 0x002fea0003900000 */
[----:B------:R-:W1:Y:S02]  /*74c0*/  @!P0 SYNCS.PHASECHK.TRANS64 P0, [R6+URZ], R3 ;  /* 0x00000003060085a7 */ /* 0x000e64000800007f */
[----:B-1----:R-:W-:Y:S05]  /*74d0*/  @!P0 BRA `(.L_x_194) ;  /* 0xfffffffc00f08947 */ /* 0x002fea000383ffff */
[----:B------:R-:W-:Y:S05]  /*74e0*/  BRA `(.L_x_212) ;  /* 0xfffffff800787947 */ /* 0x000fea000383ffff */
.L_x_195:
[----:B0-----:R0:W1:Y:S02]  /*74f0*/  SYNCS.PHASECHK.TRANS64.TRYWAIT P0, [R7+URZ], R4 ;  /* 0x00000004070075a7 */ /* 0x001064000800017f */
[----:B-1----:R-:W-:Y:S05]  /*7500*/  @!P0 NANOSLEEP.SYNCS 0x989680 ;  /* 0x009896800000895d */ /* 0x002fea0003900000 */
[----:B------:R-:W1:Y:S02]  /*7510*/  @!P0 SYNCS.PHASECHK.TRANS64 P0, [R7+URZ], R4 ;  /* 0x00000004070085a7 */ /* 0x000e64000800007f */
[----:B-1----:R-:W-:Y:S05]  /*7520*/  @!P0 BRA `(.L_x_195) ;  /* 0xfffffffc00f08947 */ /* 0x002fea000383ffff */
[----:B------:R-:W-:Y:S05]  /*7530*/  BRA `(.L_x_213) ;  /* 0xfffffff800887947 */ /* 0x000fea000383ffff */
.L_x_196:
[----:B-1----:R1:W2:Y:S02]  /*7540*/  SYNCS.PHASECHK.TRANS64.TRYWAIT P0, [R6+URZ], R3 ;  /* 0x00000003060075a7 */ /* 0x0022a4000800017f */
[----:B--2---:R-:W-:Y:S05]  /*7550*/  @!P0 NANOSLEEP.SYNCS 0x989680 ;  /* 0x009896800000895d */ /* 0x004fea0003900000 */
[----:B------:R-:W2:Y:S02]  /*7560*/  @!P0 SYNCS.PHASECHK.TRANS64 P0, [R6+URZ], R3 ;  /* 0x00000003060085a7 */ /* 0x000ea4000800007f */
[----:B--2---:R-:W-:Y:S05]  /*7570*/  @!P0 BRA `(.L_x_196) ;  /* 0xfffffffc00f08947 */ /* 0x004fea000383ffff */
[----:B------:R-:W-:Y:S05]  /*7580*/  BRA `(.L_x_214) ;  /* 0xfffffff800907947 */ /* 0x000fea000383ffff */
.L_x_215:
[----:B------:R-:W-:-:S00]  /*7590*/  BRA `(.L_x_215) ;  /* 0xfffffffc00fc7947 */ /* 0x000fc0000383ffff */
[----:B------:R-:W-:-:S00]  /*75a0*/  NOP ;  /* 0x0000000000007918 */ /* 0x000fc00000000000 */
        /* <DEDUP_REMOVED lines=13> */
.L_x_216:


//--------------------- .nv.global.init           --------------------------
	.section	.nv.global.init,"aw",@progbits
.nv.global.init:
	.type		$str$22,@object
	.size		$str$22,($str$23 - $str$22)
$str$22:
        /*0000*/ 	.byte	0x6b, 0x5f, 0x74, 0x69, 0x6c, 0x65, 0x5f, 0x63, 0x6f, 0x75, 0x6e, 0x74, 0x20, 0x3e, 0x3d, 0x20
        /*0010*/ 	.byte	0x31, 0x00
	.type		$str$23,@object
	.size		$str$23,(__unnamed_1 - $str$23)
$str$23:
        /*0012*/ 	.byte	0x2f, 0x74, 0x6d, 0x70, 0x2f, 0x63, 0x75, 0x74, 0x6c, 0x61, 0x73, 0x73, 0x5f, 0x73, 0x77, 0x65
        /*0022*/ 	.byte	0x65, 0x70, 0x5f, 0x73, 0x72, 0x63, 0x2f, 0x69, 0x6e, 0x63, 0x6c, 0x75, 0x64, 0x65, 0x2f, 0x63
        /*0032*/ 	.byte	0x75, 0x74, 0x6c, 0x61, 0x73, 0x73, 0x2f, 0x67, 0x65, 0x6d, 0x6d, 0x2f, 0x63, 0x6f, 0x6c, 0x6c
        /*0042*/ 	.byte	0x65, 0x63, 0x74, 0x69, 0x76, 0x65, 0x2f, 0x73, 0x6d, 0x39, 0x30, 0x5f, 0x6d, 0x6d, 0x61, 0x5f
        /*0052*/ 	.byte	0x74, 0x6d, 0x61, 0x5f, 0x67, 0x6d, 0x6d, 0x61, 0x5f, 0x73, 0x73, 0x5f, 0x77, 0x61, 0x72, 0x70
        /*0062*/ 	.byte	0x73, 0x70, 0x65, 0x63, 0x69, 0x61, 0x6c, 0x69, 0x7a, 0x65, 0x64, 0x2e, 0x68, 0x70, 0x70, 0x00
	.type		__unnamed_1,@object
	.size		__unnamed_1,(.L_0 - __unnamed_1)
__unnamed_1:
        /*0072*/ 	.byte	0x76, 0x6f, 0x69, 0x64, 0x20, 0x63, 0x75, 0x74, 0x6c, 0x61, 0x73, 0x73, 0x3a, 0x3a, 0x67, 0x65
        /* <DEDUP_REMOVED lines=172> */
        /*0b42*/ 	.byte	0x69, 0x64, 0x65, 0x6e, 0x74, 0x69, 0x74, 0x79, 0x5d, 0x00
.L_0:


//--------------------- .nv.shared._ZN7cutlass13device_kernelINS_4gemm6kernel13GemmUniversalIN4cute5tupleIJiiiiEEENS1_10collective13CollectiveMmaINS1_34MainloopSm90TmaGmmaWarpSpecializedILi9ENS5_IJNS4_1CILi2EEENSA_ILi1EEESC_EEENS1_32KernelTmaWarpSpecializedPingpongEEENS5_IJNSA_ILi64EEENSA_ILi128EEESH_EEEaNS5_IJlSC_lEEEaSJ_NS4_8TiledMMAINS4_8MMA_AtomIJNS4_4SM904GMMA27MMA_64x128x32_S32S8S8_SS_TNEEEENS4_6LayoutINS5_IJSC_SC_SC_EEENS5_IJNSA_ILi0EEESS_SS_EEEEENS5_IJNS4_10UnderscoreESV_SV_EEEEENS4_13SM90_TMA_LOADENS4_14ComposedLayoutINS4_7SwizzleILi3ELi4ELi3EEENS4_18smem_ptr_flag_bitsILi8EEENSQ_INS5_IJNSA_ILi8EEESH_EEENS5_IJSH_SC_EEEEEEEvNS4_8identityENS4_23SM90_TMA_LOAD_MULTICASTES18_vS19_EENS_8epilogue10collective6detail29Sm90TmaWarpSpecializedAdapterINS1D_15DefaultEpilogueIaSJ_SJ_NS1C_6thread17LinearCombinationIaLi1EiiLNS1H_9ScaleType4KindE0ELNS_15FloatRoundStyleE2EaEENS1_15EpilogueDefaultEEEEEvvEEEEvNT_6ParamsE --------------------------
	.section	.nv.shared._ZN7cutlass13device_kernelINS_4gemm6kernel13GemmUniversalIN4cute5tupleIJiiiiEEENS1_10collective13CollectiveMmaINS1_34MainloopSm90TmaGmmaWarpSpecializedILi9ENS5_IJNS4_1CILi2EEENSA_ILi1EEESC_EEENS1_32KernelTmaWarpSpecializedPingpongEEENS5_IJNSA_ILi64EEENSA_ILi128EEESH_EEEaNS5_IJlSC_lEEEaSJ_NS4_8TiledMMAINS4_8MMA_AtomIJNS4_4SM904GMMA27MMA_64x128x32_S32S8S8_SS_TNEEEENS4_6LayoutINS5_IJSC_SC_SC_EEENS5_IJNSA_ILi0EEESS_SS_EEEEENS5_IJNS4_10UnderscoreESV_SV_EEEEENS4_13SM90_TMA_LOADENS4_14ComposedLayoutINS4_7SwizzleILi3ELi4ELi3EEENS4_18smem_ptr_flag_bitsILi8EEENSQ_INS5_IJNSA_ILi8EEESH_EEENS5_IJSH_SC_EEEEEEEvNS4_8identityENS4_23SM90_TMA_LOAD_MULTICASTES18_vS19_EENS_8epilogue10collective6detail29Sm90TmaWarpSpecializedAdapterINS1D_15DefaultEpilogueIaSJ_SJ_NS1C_6thread17LinearCombinationIaLi1EiiLNS1H_9ScaleType4KindE0ELNS_15FloatRoundStyleE2EaEENS1_15EpilogueDefaultEEEEEvvEEEEvNT_6ParamsE,"aw",@nobits
	.sectionflags	@""
	.align	16
	.zero		1024


//--------------------- .nv.shared.reserved.0     --------------------------
	.section	.nv.shared.reserved.0,"aw",@nobits
	.weak		__nv_reservedSMEM_offset_0_alias
	.size		__nv_reservedSMEM_offset_0_alias, 0, 0
	.other		__nv_reservedSMEM_offset_0_alias,@"STO_CUDA_RESERVED_SHARED STV_DEFAULT"
__nv_reservedSMEM_offset_0_alias:
	.zero		0


//--------------------- .nv.global                --------------------------
	.section	.nv.global,"aw",@nobits
.nv.global:
	.type		_ZN40_INTERNAL_7cad4d86_4_k_cu_2a139de1_253054cute1_E,@object
	.size		_ZN40_INTERNAL_7cad4d86_4_k_cu_2a139de1_253054cute1_E,(_ZN40_INTERNAL_7cad4d86_4_k_cu_2a139de1_253054cuda3std3__45__cpo6cbeginE - _ZN40_INTERNAL_7cad4d86_4_k_cu_2a139de1_253054cute1_E)
_ZN40_INTERNAL_7cad4d86_4_k_cu_2a139de1_253054cute1_E:
	.zero		1
	.type		_ZN40_INTERNAL_7cad4d86_4_k_cu_2a139de1_253054cuda3std3__45__cpo6cbeginE,@object
	.size		_ZN40_INTERNAL_7cad4d86_4_k_cu_2a139de1_253054cuda3std3__45__cpo6cbeginE,(_ZN40_INTERNAL_7cad4d86_4_k_cu_2a139de1_253054cuda3std3__48in_placeE - _ZN40_INTERNAL_7cad4d86_4_k_cu_2a139de1_253054cuda3std3__45__cpo6cbeginE)
_ZN40_INTERNAL_7cad4d86_4_k_cu_2a139de1_253054cuda3std3__45__cpo6cbeginE:
	.zero		1
	.type		_ZN40_INTERNAL_7cad4d86_4_k_cu_2a139de1_253054cuda3std3__48in_placeE,@object
	.size		_ZN40_INTERNAL_7cad4d86_4_k_cu_2a139de1_253054cuda3std3__48in_placeE,(_ZN40_INTERNAL_7cad4d86_4_k_cu_2a139de1_253054cuda3std6ranges3__45__cpo9iter_moveE - _ZN40_INTERNAL_7cad4d86_4_k_cu_2a139de1_253054cuda3std3__48in_placeE)
_ZN40_INTERNAL_7cad4d86_4_k_cu_2a139de1_253054cuda3std3__48in_placeE:
	.zero		1
	.type		_ZN40_INTERNAL_7cad4d86_4_k_cu_2a139de1_253054cuda3std6ranges3__45__cpo9iter_moveE,@object
	.size		_ZN40_INTERNAL_7cad4d86_4_k_cu_2a139de1_253054cuda3std6ranges3__45__cpo9iter_moveE,(_ZN40_INTERNAL_7cad4d86_4_k_cu_2a139de1_253054cuda3std3__45__cpo5beginE - _ZN40_INTERNAL_7cad4d86_4_k_cu_2a139de1_253054cuda3std6ranges3__45__cpo9iter_moveE)
_ZN40_INTERNAL_7cad4d86_4_k_cu_2a139de1_253054cuda3std6ranges3__45__cpo9iter_moveE:
	.zero		1
	.type		_ZN40_INTERNAL_7cad4d86_4_k_cu_2a139de1_253054cuda3std3__45__cpo5beginE,@object
	.size		_ZN40_INTERNAL_7cad4d86_4_k_cu_2a139de1_253054cuda3std3__45__cpo5beginE,(_ZN40_INTERNAL_7cad4d86_4_k_cu_2a139de1_253054cuda3std3__442_GLOBAL__N__7cad4d86_4_k_cu_2a139de1_253056ignoreE - _ZN40_INTERNAL_7cad4d86_4_k_cu_2a139de1_253054cuda3std3__45__cpo5beginE)
_ZN40_INTERNAL_7cad4d86_4_k_cu_2a139de1_253054cuda3std3__45__cpo5beginE:
	.zero		1
	.type		_ZN40_INTERNAL_7cad4d86_4_k_cu_2a139de1_253054cuda3std3__442_GLOBAL__N__7cad4d86_4_k_cu_2a139de1_253056ignoreE,@object
	.size		_ZN40_INTERNAL_7cad4d86_4_k_cu_2a139de1_253054cuda3std3__442_GLOBAL__N__7cad4d86_4_k_cu_2a139de1_253056ignoreE,(_ZN40_INTERNAL_7cad4d86_4_k_cu_2a139de1_253054cute7productE - _ZN40_INTERNAL_7cad4d86_4_k_cu_2a139de1_253054cuda3std3__442_GLOBAL__N__7cad4d86_4_k_cu_2a139de1_253056ignoreE)
_ZN40_INTERNAL_7cad4d86_4_k_cu_2a139de1_253054cuda3std3__442_GLOBAL__N__7cad4d86_4_k_cu_2a139de1_253056ignoreE:
	.zero		1
	.type		_ZN40_INTERNAL_7cad4d86_4_k_cu_2a139de1_253054cute7productE,@object
	.size		_ZN40_INTERNAL_7cad4d86_4_k_cu_2a139de1_253054cute7productE,(_ZN40_INTERNAL_7cad4d86_4_k_cu_2a139de1_253054cuda3std3__45__cpo3endE - _ZN40_INTERNAL_7cad4d86_4_k_cu_2a139de1_253054cute7productE)
_ZN40_INTERNAL_7cad4d86_4_k_cu_2a139de1_253054cute7productE:
	.zero		1
	.type		_ZN40_INTERNAL_7cad4d86_4_k_cu_2a139de1_253054cuda3std3__45__cpo3endE,@object
	.size		_ZN40_INTERNAL_7cad4d86_4_k_cu_2a139de1_253054cuda3std3__45__cpo3endE,(_ZN40_INTERNAL_7cad4d86_4_k_cu_2a139de1_253054cuda3std3__419piecewise_constructE - _ZN40_INTERNAL_7cad4d86_4_k_cu_2a139de1_253054cuda3std3__45__cpo3endE)
_ZN40_INTERNAL_7cad4d86_4_k_cu_2a139de1_253054cuda3std3__45__cpo3endE:
	.zero		1
	.type		_ZN40_INTERNAL_7cad4d86_4_k_cu_2a139de1_253054cuda3std3__419piecewise_constructE,@object
	.size		_ZN40_INTERNAL_7cad4d86_4_k_cu_2a139de1_253054cuda3std3__419piecewise_constructE,(_ZN40_INTERNAL_7cad4d86_4_k_cu_2a139de1_253054cuda3std3__45__cpo4cendE - _ZN40_INTERNAL_7cad4d86_4_k_cu_2a139de1_253054cuda3std3__419piecewise_constructE)
_ZN40_INTERNAL_7cad4d86_4_k_cu_2a139de1_253054cuda3std3__419piecewise_constructE:
	.zero		1
	.type		_ZN40_INTERNAL_7cad4d86_4_k_cu_2a139de1_253054cuda3std3__45__cpo4cendE,@object
	.size		_ZN40_INTERNAL_7cad4d86_4_k_cu_2a139de1_253054cuda3std3__45__cpo4cendE,(_ZN40_INTERNAL_7cad4d86_4_k_cu_2a139de1_253054cuda3std6ranges3__45__cpo4swapE - _ZN40_INTERNAL_7cad4d86_4_k_cu_2a139de1_253054cuda3std3__45__cpo4cendE)
_ZN40_INTERNAL_7cad4d86_4_k_cu_2a139de1_253054cuda3std3__45__cpo4cendE:
	.zero		1
	.type		_ZN40_INTERNAL_7cad4d86_4_k_cu_2a139de1_253054cuda3std6ranges3__45__cpo4swapE,@object
	.size		_ZN40_INTERNAL_7cad4d86_4_k_cu_2a139de1_253054cuda3std6ranges3__45__cpo4swapE,(.L_8 - _ZN40_INTERNAL_7cad4d86_4_k_cu_2a139de1_253054cuda3std6ranges3__45__cpo4swapE)
_ZN40_INTERNAL_7cad4d86_4_k_cu_2a139de1_253054cuda3std6ranges3__45__cpo4swapE:
	.zero		1
.L_8:


//--------------------- .nv.constant0._ZN7cutlass13device_kernelINS_4gemm6kernel13GemmUniversalIN4cute5tupleIJiiiiEEENS1_10collective13CollectiveMmaINS1_34MainloopSm90TmaGmmaWarpSpecializedILi9ENS5_IJNS4_1CILi2EEENSA_ILi1EEESC_EEENS1_32KernelTmaWarpSpecializedPingpongEEENS5_IJNSA_ILi64EEENSA_ILi128EEESH_EEEaNS5_IJlSC_lEEEaSJ_NS4_8TiledMMAINS4_8MMA_AtomIJNS4_4SM904GMMA27MMA_64x128x32_S32S8S8_SS_TNEEEENS4_6LayoutINS5_IJSC_SC_SC_EEENS5_IJNSA_ILi0EEESS_SS_EEEEENS5_IJNS4_10UnderscoreESV_SV_EEEEENS4_13SM90_TMA_LOADENS4_14ComposedLayoutINS4_7SwizzleILi3ELi4ELi3EEENS4_18smem_ptr_flag_bitsILi8EEENSQ_INS5_IJNSA_ILi8EEESH_EEENS5_IJSH_SC_EEEEEEEvNS4_8identityENS4_23SM90_TMA_LOAD_MULTICASTES18_vS19_EENS_8epilogue10collective6detail29Sm90TmaWarpSpecializedAdapterINS1D_15DefaultEpilogueIaSJ_SJ_NS1C_6thread17LinearCombinationIaLi1EiiLNS1H_9ScaleType4KindE0ELNS_15FloatRoundStyleE2EaEENS1_15EpilogueDefaultEEEEEvvEEEEvNT_6ParamsE --------------------------
	.section	.nv.constant0._ZN7cutlass13device_kernelINS_4gemm6kernel13GemmUniversalIN4cute5tupleIJiiiiEEENS1_10collective13CollectiveMmaINS1_34MainloopSm90TmaGmmaWarpSpecializedILi9ENS5_IJNS4_1CILi2EEENSA_ILi1EEESC_EEENS1_32KernelTmaWarpSpecializedPingpongEEENS5_IJNSA_ILi64EEENSA_ILi128EEESH_EEEaNS5_IJlSC_lEEEaSJ_NS4_8TiledMMAINS4_8MMA_AtomIJNS4_4SM904GMMA27MMA_64x128x32_S32S8S8_SS_TNEEEENS4_6LayoutINS5_IJSC_SC_SC_EEENS5_IJNSA_ILi0EEESS_SS_EEEEENS5_IJNS4_10UnderscoreESV_SV_EEEEENS4_13SM90_TMA_LOADENS4_14ComposedLayoutINS4_7SwizzleILi3ELi4ELi3EEENS4_18smem_ptr_flag_bitsILi8EEENSQ_INS5_IJNSA_ILi8EEESH_EEENS5_IJSH_SC_EEEEEEEvNS4_8identityENS4_23SM90_TMA_LOAD_MULTICASTES18_vS19_EENS_8epilogue10collective6detail29Sm90TmaWarpSpecializedAdapterINS1D_15DefaultEpilogueIaSJ_SJ_NS1C_6thread17LinearCombinationIaLi1EiiLNS1H_9ScaleType4KindE0ELNS_15FloatRoundStyleE2EaEENS1_15EpilogueDefaultEEEEEvvEEEEvNT_6ParamsE,"a",@progbits
	.sectionflags	@""
	.align	4
.nv.constant0._ZN7cutlass13device_kernelINS_4gemm6kernel13GemmUniversalIN4cute5tupleIJiiiiEEENS1_10collective13CollectiveMmaINS1_34MainloopSm90TmaGmmaWarpSpecializedILi9ENS5_IJNS4_1CILi2EEENSA_ILi1EEESC_EEENS1_32KernelTmaWarpSpecializedPingpongEEENS5_IJNSA_ILi64EEENSA_ILi128EEESH_EEEaNS5_IJlSC_lEEEaSJ_NS4_8TiledMMAINS4_8MMA_AtomIJNS4_4SM904GMMA27MMA_64x128x32_S32S8S8_SS_TNEEEENS4_6LayoutINS5_IJSC_SC_SC_EEENS5_IJNSA_ILi0EEESS_SS_EEEEENS5_IJNS4_10UnderscoreESV_SV_EEEEENS4_13SM90_TMA_LOADENS4_14ComposedLayoutINS4_7SwizzleILi3ELi4ELi3EEENS4_18smem_ptr_flag_bitsILi8EEENSQ_INS5_IJNSA_ILi8EEESH_EEENS5_IJSH_SC_EEEEEEEvNS4_8identityENS4_23SM90_TMA_LOAD_MULTICASTES18_vS19_EENS_8epilogue10collective6detail29Sm90TmaWarpSpecializedAdapterINS1D_15DefaultEpilogueIaSJ_SJ_NS1C_6thread17LinearCombinationIaLi1EiiLNS1H_9ScaleType4KindE0ELNS_15FloatRoundStyleE2EaEENS1_15EpilogueDefaultEEEEEvvEEEEvNT_6ParamsE:
	.zero		1664


//--------------------- SYMBOLS --------------------------

	.type		.nv.reservedSmem.offset0,@object
	.size		.nv.reservedSmem.offset0,0x4
	.type		__assertfail,@function
